//
// Generated by NVIDIA NVVM Compiler
//
// Compiler Build ID: CL-36424714
// Cuda compilation tools, release 13.0, V13.0.88
// Based on NVVM 20.0.0
//

.version 9.0
.target sm_100
.address_size 64

	// .globl	sort

.visible .entry sort(
	.param .u32 sort_param_0,
	.param .u64 .ptr .align 1 sort_param_1,
	.param .u64 .ptr .align 1 sort_param_2
)
{
	.reg .pred 	%p<45>;
	.reg .b16 	%rs<17>;
	.reg .b32 	%r<188>;
	.reg .b64 	%rd<81>;

	ld.param.u32 	%r38, [sort_param_0];
	ld.param.u64 	%rd3, [sort_param_1];
	ld.param.u64 	%rd4, [sort_param_2];
	cvta.to.global.u64 	%rd1, %rd4;
	mov.u32 	%r39, %ntid.x;
	mov.u32 	%r40, %ctaid.x;
	mov.u32 	%r41, %tid.x;
	mad.lo.s32 	%r1, %r39, %r40, %r41;
	setp.ge.u32 	%p1, %r1, %r38;
	@%p1 bra 	$L__BB0_19;
	cvta.to.global.u64 	%rd5, %rd3;
	mul.wide.s32 	%rd6, %r1, 4;
	add.s64 	%rd7, %rd5, %rd6;
	ld.global.u32 	%r2, [%rd7];
	ld.global.u32 	%r3, [%rd7+4];
	setp.ge.u32 	%p2, %r2, %r3;
	@%p2 bra 	$L__BB0_19;
	not.b32 	%r43, %r2;
	add.s32 	%r4, %r3, %r43;
	add.s32 	%r5, %r3, -2;
	cvt.u16.u32 	%rs9, %r3;
	cvt.u16.u32 	%rs10, %r2;
	xor.b16  	%rs11, %rs10, 15;
	add.s16 	%rs1, %rs11, %rs9;
	xor.b16  	%rs12, %rs10, 7;
	add.s16 	%rs2, %rs12, %rs9;
	mov.b32 	%r173, 0;
	mov.b16 	%rs15, 0;
	mov.u16 	%rs16, %rs15;
	mov.u32 	%r174, %r2;
$L__BB0_3:
	mov.u32 	%r7, %r174;
	sub.s32 	%r8, %r4, %r173;
	add.s32 	%r174, %r7, 1;
	setp.ge.u32 	%p3, %r174, %r3;
	mov.u32 	%r187, %r7;
	@%p3 bra 	$L__BB0_18;
	add.s32 	%r45, %r2, %r173;
	sub.s32 	%r46, %r5, %r45;
	setp.lt.u32 	%p4, %r46, 15;
	mov.u32 	%r182, %r174;
	mov.u32 	%r187, %r7;
	@%p4 bra 	$L__BB0_8;
	and.b32  	%r47, %r8, -16;
	neg.s32 	%r175, %r47;
	mov.u32 	%r176, %r7;
	mov.u32 	%r187, %r7;
$L__BB0_6:
	.pragma "nounroll";
	add.s32 	%r48, %r176, 1;
	mul.wide.u32 	%rd8, %r48, 4;
	add.s64 	%rd9, %rd1, %rd8;
	ld.global.u32 	%r49, [%rd9];
	mul.wide.u32 	%rd10, %r187, 4;
	add.s64 	%rd11, %rd1, %rd10;
	ld.global.u32 	%r50, [%rd11];
	setp.lt.u32 	%p5, %r49, %r50;
	selp.b32 	%r51, %r48, %r187, %p5;
	ld.global.u32 	%r52, [%rd9+4];
	mul.wide.u32 	%rd12, %r51, 4;
	add.s64 	%rd13, %rd1, %rd12;
	ld.global.u32 	%r53, [%rd13];
	setp.lt.u32 	%p6, %r52, %r53;
	add.s32 	%r54, %r176, 2;
	selp.b32 	%r55, %r54, %r51, %p6;
	ld.global.u32 	%r56, [%rd9+8];
	mul.wide.u32 	%rd14, %r55, 4;
	add.s64 	%rd15, %rd1, %rd14;
	ld.global.u32 	%r57, [%rd15];
	setp.lt.u32 	%p7, %r56, %r57;
	add.s32 	%r58, %r176, 3;
	selp.b32 	%r59, %r58, %r55, %p7;
	ld.global.u32 	%r60, [%rd9+12];
	mul.wide.u32 	%rd16, %r59, 4;
	add.s64 	%rd17, %rd1, %rd16;
	ld.global.u32 	%r61, [%rd17];
	setp.lt.u32 	%p8, %r60, %r61;
	add.s32 	%r62, %r176, 4;
	selp.b32 	%r63, %r62, %r59, %p8;
	ld.global.u32 	%r64, [%rd9+16];
	mul.wide.u32 	%rd18, %r63, 4;
	add.s64 	%rd19, %rd1, %rd18;
	ld.global.u32 	%r65, [%rd19];
	setp.lt.u32 	%p9, %r64, %r65;
	add.s32 	%r66, %r176, 5;
	selp.b32 	%r67, %r66, %r63, %p9;
	ld.global.u32 	%r68, [%rd9+20];
	mul.wide.u32 	%rd20, %r67, 4;
	add.s64 	%rd21, %rd1, %rd20;
	ld.global.u32 	%r69, [%rd21];
	setp.lt.u32 	%p10, %r68, %r69;
	add.s32 	%r70, %r176, 6;
	selp.b32 	%r71, %r70, %r67, %p10;
	ld.global.u32 	%r72, [%rd9+24];
	mul.wide.u32 	%rd22, %r71, 4;
	add.s64 	%rd23, %rd1, %rd22;
	ld.global.u32 	%r73, [%rd23];
	setp.lt.u32 	%p11, %r72, %r73;
	add.s32 	%r74, %r176, 7;
	selp.b32 	%r75, %r74, %r71, %p11;
	ld.global.u32 	%r76, [%rd9+28];
	mul.wide.u32 	%rd24, %r75, 4;
	add.s64 	%rd25, %rd1, %rd24;
	ld.global.u32 	%r77, [%rd25];
	setp.lt.u32 	%p12, %r76, %r77;
	add.s32 	%r78, %r176, 8;
	selp.b32 	%r79, %r78, %r75, %p12;
	ld.global.u32 	%r80, [%rd9+32];
	mul.wide.u32 	%rd26, %r79, 4;
	add.s64 	%rd27, %rd1, %rd26;
	ld.global.u32 	%r81, [%rd27];
	setp.lt.u32 	%p13, %r80, %r81;
	add.s32 	%r82, %r176, 9;
	selp.b32 	%r83, %r82, %r79, %p13;
	ld.global.u32 	%r84, [%rd9+36];
	mul.wide.u32 	%rd28, %r83, 4;
	add.s64 	%rd29, %rd1, %rd28;
	ld.global.u32 	%r85, [%rd29];
	setp.lt.u32 	%p14, %r84, %r85;
	add.s32 	%r86, %r176, 10;
	selp.b32 	%r87, %r86, %r83, %p14;
	ld.global.u32 	%r88, [%rd9+40];
	mul.wide.u32 	%rd30, %r87, 4;
	add.s64 	%rd31, %rd1, %rd30;
	ld.global.u32 	%r89, [%rd31];
	setp.lt.u32 	%p15, %r88, %r89;
	add.s32 	%r90, %r176, 11;
	selp.b32 	%r91, %r90, %r87, %p15;
	ld.global.u32 	%r92, [%rd9+44];
	mul.wide.u32 	%rd32, %r91, 4;
	add.s64 	%rd33, %rd1, %rd32;
	ld.global.u32 	%r93, [%rd33];
	setp.lt.u32 	%p16, %r92, %r93;
	add.s32 	%r94, %r176, 12;
	selp.b32 	%r95, %r94, %r91, %p16;
	ld.global.u32 	%r96, [%rd9+48];
	mul.wide.u32 	%rd34, %r95, 4;
	add.s64 	%rd35, %rd1, %rd34;
	ld.global.u32 	%r97, [%rd35];
	setp.lt.u32 	%p17, %r96, %r97;
	add.s32 	%r98, %r176, 13;
	selp.b32 	%r99, %r98, %r95, %p17;
	ld.global.u32 	%r100, [%rd9+52];
	mul.wide.u32 	%rd36, %r99, 4;
	add.s64 	%rd37, %rd1, %rd36;
	ld.global.u32 	%r101, [%rd37];
	setp.lt.u32 	%p18, %r100, %r101;
	add.s32 	%r102, %r176, 14;
	selp.b32 	%r103, %r102, %r99, %p18;
	ld.global.u32 	%r104, [%rd9+56];
	mul.wide.u32 	%rd38, %r103, 4;
	add.s64 	%rd39, %rd1, %rd38;
	ld.global.u32 	%r105, [%rd39];
	setp.lt.u32 	%p19, %r104, %r105;
	add.s32 	%r106, %r176, 15;
	selp.b32 	%r107, %r106, %r103, %p19;
	ld.global.u32 	%r108, [%rd9+60];
	mul.wide.u32 	%rd40, %r107, 4;
	add.s64 	%rd41, %rd1, %rd40;
	ld.global.u32 	%r109, [%rd41];
	setp.lt.u32 	%p20, %r108, %r109;
	add.s32 	%r176, %r176, 16;
	selp.b32 	%r187, %r176, %r107, %p20;
	add.s32 	%r175, %r175, 16;
	setp.ne.s32 	%p21, %r175, 0;
	@%p21 bra 	$L__BB0_6;
	add.s32 	%r182, %r176, 1;
$L__BB0_8:
	and.b32  	%r110, %r8, 15;
	setp.eq.s32 	%p22, %r110, 0;
	@%p22 bra 	$L__BB0_18;
	sub.s16 	%rs13, %rs1, %rs16;
	cvt.u32.u16 	%r112, %rs13;
	and.b32  	%r21, %r112, 15;
	add.s32 	%r113, %r21, -1;
	setp.lt.u32 	%p23, %r113, 7;
	@%p23 bra 	$L__BB0_11;
	mul.wide.u32 	%rd42, %r182, 4;
	add.s64 	%rd43, %rd1, %rd42;
	ld.global.u32 	%r114, [%rd43];
	mul.wide.u32 	%rd44, %r187, 4;
	add.s64 	%rd45, %rd1, %rd44;
	ld.global.u32 	%r115, [%rd45];
	setp.lt.u32 	%p24, %r114, %r115;
	selp.b32 	%r116, %r182, %r187, %p24;
	add.s32 	%r117, %r182, 1;
	ld.global.u32 	%r118, [%rd43+4];
	mul.wide.u32 	%rd46, %r116, 4;
	add.s64 	%rd47, %rd1, %rd46;
	ld.global.u32 	%r119, [%rd47];
	setp.lt.u32 	%p25, %r118, %r119;
	selp.b32 	%r120, %r117, %r116, %p25;
	add.s32 	%r121, %r182, 2;
	ld.global.u32 	%r122, [%rd43+8];
	mul.wide.u32 	%rd48, %r120, 4;
	add.s64 	%rd49, %rd1, %rd48;
	ld.global.u32 	%r123, [%rd49];
	setp.lt.u32 	%p26, %r122, %r123;
	selp.b32 	%r124, %r121, %r120, %p26;
	add.s32 	%r125, %r182, 3;
	ld.global.u32 	%r126, [%rd43+12];
	mul.wide.u32 	%rd50, %r124, 4;
	add.s64 	%rd51, %rd1, %rd50;
	ld.global.u32 	%r127, [%rd51];
	setp.lt.u32 	%p27, %r126, %r127;
	selp.b32 	%r128, %r125, %r124, %p27;
	add.s32 	%r129, %r182, 4;
	ld.global.u32 	%r130, [%rd43+16];
	mul.wide.u32 	%rd52, %r128, 4;
	add.s64 	%rd53, %rd1, %rd52;
	ld.global.u32 	%r131, [%rd53];
	setp.lt.u32 	%p28, %r130, %r131;
	selp.b32 	%r132, %r129, %r128, %p28;
	add.s32 	%r133, %r182, 5;
	ld.global.u32 	%r134, [%rd43+20];
	mul.wide.u32 	%rd54, %r132, 4;
	add.s64 	%rd55, %rd1, %rd54;
	ld.global.u32 	%r135, [%rd55];
	setp.lt.u32 	%p29, %r134, %r135;
	selp.b32 	%r136, %r133, %r132, %p29;
	add.s32 	%r137, %r182, 6;
	ld.global.u32 	%r138, [%rd43+24];
	mul.wide.u32 	%rd56, %r136, 4;
	add.s64 	%rd57, %rd1, %rd56;
	ld.global.u32 	%r139, [%rd57];
	setp.lt.u32 	%p30, %r138, %r139;
	selp.b32 	%r140, %r137, %r136, %p30;
	add.s32 	%r141, %r182, 7;
	ld.global.u32 	%r142, [%rd43+28];
	mul.wide.u32 	%rd58, %r140, 4;
	add.s64 	%rd59, %rd1, %rd58;
	ld.global.u32 	%r143, [%rd59];
	setp.lt.u32 	%p31, %r142, %r143;
	selp.b32 	%r187, %r141, %r140, %p31;
	add.s32 	%r182, %r182, 8;
$L__BB0_11:
	and.b32  	%r144, %r21, 7;
	setp.eq.s32 	%p32, %r144, 0;
	@%p32 bra 	$L__BB0_18;
	sub.s16 	%rs14, %rs2, %rs15;
	cvt.u32.u16 	%r146, %rs14;
	and.b32  	%r147, %r146, 7;
	and.b32  	%r27, %r146, 3;
	add.s32 	%r148, %r147, -1;
	setp.lt.u32 	%p33, %r148, 3;
	@%p33 bra 	$L__BB0_14;
	mul.wide.u32 	%rd60, %r182, 4;
	add.s64 	%rd61, %rd1, %rd60;
	ld.global.u32 	%r149, [%rd61];
	mul.wide.u32 	%rd62, %r187, 4;
	add.s64 	%rd63, %rd1, %rd62;
	ld.global.u32 	%r150, [%rd63];
	setp.lt.u32 	%p34, %r149, %r150;
	selp.b32 	%r151, %r182, %r187, %p34;
	add.s32 	%r152, %r182, 1;
	ld.global.u32 	%r153, [%rd61+4];
	mul.wide.u32 	%rd64, %r151, 4;
	add.s64 	%rd65, %rd1, %rd64;
	ld.global.u32 	%r154, [%rd65];
	setp.lt.u32 	%p35, %r153, %r154;
	selp.b32 	%r155, %r152, %r151, %p35;
	add.s32 	%r156, %r182, 2;
	ld.global.u32 	%r157, [%rd61+8];
	mul.wide.u32 	%rd66, %r155, 4;
	add.s64 	%rd67, %rd1, %rd66;
	ld.global.u32 	%r158, [%rd67];
	setp.lt.u32 	%p36, %r157, %r158;
	selp.b32 	%r159, %r156, %r155, %p36;
	add.s32 	%r160, %r182, 3;
	ld.global.u32 	%r161, [%rd61+12];
	mul.wide.u32 	%rd68, %r159, 4;
	add.s64 	%rd69, %rd1, %rd68;
	ld.global.u32 	%r162, [%rd69];
	setp.lt.u32 	%p37, %r161, %r162;
	selp.b32 	%r187, %r160, %r159, %p37;
	add.s32 	%r182, %r182, 4;
$L__BB0_14:
	setp.eq.s32 	%p38, %r27, 0;
	@%p38 bra 	$L__BB0_18;
	mul.wide.u32 	%rd70, %r182, 4;
	add.s64 	%rd2, %rd1, %rd70;
	ld.global.u32 	%r163, [%rd2];
	mul.wide.u32 	%rd71, %r187, 4;
	add.s64 	%rd72, %rd1, %rd71;
	ld.global.u32 	%r164, [%rd72];
	setp.lt.u32 	%p39, %r163, %r164;
	selp.b32 	%r187, %r182, %r187, %p39;
	setp.eq.s32 	%p40, %r27, 1;
	@%p40 bra 	$L__BB0_18;
	add.s32 	%r165, %r182, 1;
	ld.global.u32 	%r166, [%rd2+4];
	mul.wide.u32 	%rd73, %r187, 4;
	add.s64 	%rd74, %rd1, %rd73;
	ld.global.u32 	%r167, [%rd74];
	setp.lt.u32 	%p41, %r166, %r167;
	selp.b32 	%r187, %r165, %r187, %p41;
	setp.eq.s32 	%p42, %r27, 2;
	@%p42 bra 	$L__BB0_18;
	add.s32 	%r168, %r182, 2;
	ld.global.u32 	%r169, [%rd2+8];
	mul.wide.u32 	%rd75, %r187, 4;
	add.s64 	%rd76, %rd1, %rd75;
	ld.global.u32 	%r170, [%rd76];
	setp.lt.u32 	%p43, %r169, %r170;
	selp.b32 	%r187, %r168, %r187, %p43;
$L__BB0_18:
	mul.wide.u32 	%rd77, %r7, 4;
	add.s64 	%rd78, %rd1, %rd77;
	ld.global.u32 	%r171, [%rd78];
	mul.wide.u32 	%rd79, %r187, 4;
	add.s64 	%rd80, %rd1, %rd79;
	ld.global.u32 	%r172, [%rd80];
	st.global.u32 	[%rd78], %r172;
	st.global.u32 	[%rd80], %r171;
	setp.ne.s32 	%p44, %r174, %r3;
	add.s32 	%r173, %r173, 1;
	add.s16 	%rs16, %rs16, 1;
	add.s16 	%rs15, %rs15, 1;
	@%p44 bra 	$L__BB0_3;
$L__BB0_19:
	ret;

}
	// .globl	inverse_map
.visible .entry inverse_map(
	.param .u32 inverse_map_param_0,
	.param .u64 .ptr .align 1 inverse_map_param_1,
	.param .u32 inverse_map_param_2,
	.param .u64 .ptr .align 1 inverse_map_param_3
)
{
	.reg .pred 	%p<5>;
	.reg .b32 	%r<20>;
	.reg .b64 	%rd<9>;

	ld.param.u32 	%r7, [inverse_map_param_0];
	ld.param.u64 	%rd4, [inverse_map_param_1];
	ld.param.u32 	%r18, [inverse_map_param_2];
	ld.param.u64 	%rd3, [inverse_map_param_3];
	cvta.to.global.u64 	%rd1, %rd4;
	mov.u32 	%r8, %ntid.x;
	mov.u32 	%r9, %ctaid.x;
	mov.u32 	%r10, %tid.x;
	mad.lo.s32 	%r1, %r8, %r9, %r10;
	setp.gt.u32 	%p1, %r1, %r7;
	@%p1 bra 	$L__BB1_5;
	setp.eq.s32 	%p2, %r18, 0;
	@%p2 bra 	$L__BB1_6;
	cvta.to.global.u64 	%rd2, %rd3;
	mov.b32 	%r19, 0;
$L__BB1_3:
	sub.s32 	%r12, %r18, %r19;
	shr.u32 	%r13, %r12, 1;
	add.s32 	%r14, %r13, %r19;
	mul.wide.u32 	%rd5, %r14, 4;
	add.s64 	%rd6, %rd2, %rd5;
	ld.global.u32 	%r15, [%rd6];
	setp.lt.u32 	%p3, %r15, %r1;
	add.s32 	%r16, %r14, 1;
	selp.b32 	%r19, %r16, %r19, %p3;
	selp.b32 	%r18, %r18, %r14, %p3;
	setp.lt.u32 	%p4, %r19, %r18;
	@%p4 bra 	$L__BB1_3;
	mul.wide.u32 	%rd7, %r1, 4;
	add.s64 	%rd8, %rd1, %rd7;
	st.global.u32 	[%rd8], %r19;
$L__BB1_5:
	ret;
$L__BB1_6:
	mov.b32 	%r17, 0;
	st.global.u32 	[%rd1], %r17;
	bra.uni 	$L__BB1_5;

}
	// .globl	aggregate
.visible .entry aggregate(
	.param .u32 aggregate_param_0,
	.param .u64 .ptr .align 1 aggregate_param_1,
	.param .u64 .ptr .align 1 aggregate_param_2,
	.param .u32 aggregate_param_3,
	.param .u64 .ptr .align 1 aggregate_param_4,
	.param .u64 .ptr .align 1 aggregate_param_5
)
{
	.reg .pred 	%p<23>;
	.reg .b32 	%r<140>;
	.reg .b32 	%f<94>;
	.reg .b64 	%rd<167>;

	ld.param.u32 	%r41, [aggregate_param_0];
	ld.param.u64 	%rd5, [aggregate_param_1];
	ld.param.u64 	%rd6, [aggregate_param_2];
	ld.param.u32 	%r40, [aggregate_param_3];
	ld.param.u64 	%rd7, [aggregate_param_4];
	ld.param.u64 	%rd8, [aggregate_param_5];
	cvta.to.global.u64 	%rd1, %rd8;
	cvta.to.global.u64 	%rd2, %rd7;
	mov.u32 	%r42, %ntid.x;
	mov.u32 	%r43, %ctaid.x;
	mov.u32 	%r44, %tid.x;
	mad.lo.s32 	%r1, %r42, %r43, %r44;
	setp.ge.u32 	%p1, %r1, %r41;
	@%p1 bra 	$L__BB2_30;
	setp.eq.s32 	%p2, %r40, 0;
	@%p2 bra 	$L__BB2_13;
	mul.lo.s32 	%r2, %r40, %r1;
	and.b32  	%r3, %r40, 7;
	setp.lt.u32 	%p3, %r40, 8;
	mov.b32 	%r131, 0;
	@%p3 bra 	$L__BB2_5;
	and.b32  	%r131, %r40, -8;
	mov.b32 	%r129, 0;
$L__BB2_4:
	.pragma "nounroll";
	add.s32 	%r47, %r129, %r2;
	mul.wide.u32 	%rd9, %r47, 4;
	add.s64 	%rd10, %rd1, %rd9;
	mov.b32 	%r48, 0;
	st.global.u32 	[%rd10], %r48;
	add.s32 	%r49, %r47, 1;
	mul.wide.u32 	%rd11, %r49, 4;
	add.s64 	%rd12, %rd1, %rd11;
	st.global.u32 	[%rd12], %r48;
	add.s32 	%r50, %r47, 2;
	mul.wide.u32 	%rd13, %r50, 4;
	add.s64 	%rd14, %rd1, %rd13;
	st.global.u32 	[%rd14], %r48;
	add.s32 	%r51, %r47, 3;
	mul.wide.u32 	%rd15, %r51, 4;
	add.s64 	%rd16, %rd1, %rd15;
	st.global.u32 	[%rd16], %r48;
	add.s32 	%r52, %r47, 4;
	mul.wide.u32 	%rd17, %r52, 4;
	add.s64 	%rd18, %rd1, %rd17;
	st.global.u32 	[%rd18], %r48;
	add.s32 	%r53, %r47, 5;
	mul.wide.u32 	%rd19, %r53, 4;
	add.s64 	%rd20, %rd1, %rd19;
	st.global.u32 	[%rd20], %r48;
	add.s32 	%r54, %r47, 6;
	mul.wide.u32 	%rd21, %r54, 4;
	add.s64 	%rd22, %rd1, %rd21;
	st.global.u32 	[%rd22], %r48;
	add.s32 	%r55, %r47, 7;
	mul.wide.u32 	%rd23, %r55, 4;
	add.s64 	%rd24, %rd1, %rd23;
	st.global.u32 	[%rd24], %r48;
	add.s32 	%r129, %r129, 8;
	setp.ne.s32 	%p4, %r129, %r131;
	@%p4 bra 	$L__BB2_4;
$L__BB2_5:
	setp.eq.s32 	%p5, %r3, 0;
	@%p5 bra 	$L__BB2_13;
	and.b32  	%r8, %r40, 3;
	setp.lt.u32 	%p6, %r3, 4;
	@%p6 bra 	$L__BB2_8;
	add.s32 	%r56, %r131, %r2;
	mul.wide.u32 	%rd25, %r56, 4;
	add.s64 	%rd26, %rd1, %rd25;
	mov.b32 	%r57, 0;
	st.global.u32 	[%rd26], %r57;
	add.s32 	%r58, %r56, 1;
	mul.wide.u32 	%rd27, %r58, 4;
	add.s64 	%rd28, %rd1, %rd27;
	st.global.u32 	[%rd28], %r57;
	add.s32 	%r59, %r56, 2;
	mul.wide.u32 	%rd29, %r59, 4;
	add.s64 	%rd30, %rd1, %rd29;
	st.global.u32 	[%rd30], %r57;
	add.s32 	%r60, %r56, 3;
	mul.wide.u32 	%rd31, %r60, 4;
	add.s64 	%rd32, %rd1, %rd31;
	st.global.u32 	[%rd32], %r57;
	add.s32 	%r131, %r131, 4;
$L__BB2_8:
	setp.eq.s32 	%p7, %r8, 0;
	@%p7 bra 	$L__BB2_13;
	setp.eq.s32 	%p8, %r8, 1;
	@%p8 bra 	$L__BB2_11;
	add.s32 	%r61, %r131, %r2;
	mul.wide.u32 	%rd33, %r61, 4;
	add.s64 	%rd34, %rd1, %rd33;
	mov.b32 	%r62, 0;
	st.global.u32 	[%rd34], %r62;
	add.s32 	%r63, %r61, 1;
	mul.wide.u32 	%rd35, %r63, 4;
	add.s64 	%rd36, %rd1, %rd35;
	st.global.u32 	[%rd36], %r62;
	add.s32 	%r131, %r131, 2;
$L__BB2_11:
	and.b32  	%r64, %r40, 1;
	setp.eq.b32 	%p9, %r64, 1;
	not.pred 	%p10, %p9;
	@%p10 bra 	$L__BB2_13;
	add.s32 	%r65, %r131, %r2;
	mul.wide.u32 	%rd37, %r65, 4;
	add.s64 	%rd38, %rd1, %rd37;
	mov.b32 	%r66, 0;
	st.global.u32 	[%rd38], %r66;
$L__BB2_13:
	cvta.to.global.u64 	%rd39, %rd5;
	mul.wide.u32 	%rd40, %r1, 4;
	add.s64 	%rd3, %rd39, %rd40;
	ld.global.u32 	%r133, [%rd3];
	ld.global.u32 	%r67, [%rd3+4];
	setp.ge.u32 	%p11, %r133, %r67;
	@%p11 bra 	$L__BB2_30;
	setp.eq.s32 	%p12, %r40, 0;
	mul.lo.s32 	%r14, %r40, %r1;
	@%p12 bra 	$L__BB2_30;
	and.b32  	%r15, %r40, 15;
	add.s32 	%r16, %r15, -1;
	and.b32  	%r17, %r40, 7;
	add.s32 	%r18, %r17, -1;
	and.b32  	%r19, %r40, -16;
	and.b32  	%r20, %r40, 3;
	neg.s32 	%r21, %r19;
	add.s32 	%r22, %r14, 7;
	cvta.to.global.u64 	%rd4, %rd6;
$L__BB2_16:
	setp.lt.u32 	%p13, %r40, 16;
	mul.wide.s32 	%rd41, %r133, 4;
	add.s64 	%rd42, %rd4, %rd41;
	ld.global.u32 	%r69, [%rd42];
	mul.lo.s32 	%r24, %r69, %r40;
	mov.b32 	%r138, 0;
	@%p13 bra 	$L__BB2_19;
	add.s32 	%r134, %r24, 7;
	mov.u32 	%r135, %r22;
	mov.u32 	%r136, %r21;
$L__BB2_18:
	.pragma "nounroll";
	add.s32 	%r70, %r134, -7;
	mul.wide.u32 	%rd43, %r70, 4;
	add.s64 	%rd44, %rd2, %rd43;
	ld.global.f32 	%f1, [%rd44];
	add.s32 	%r71, %r135, -7;
	mul.wide.u32 	%rd45, %r71, 4;
	add.s64 	%rd46, %rd1, %rd45;
	ld.global.f32 	%f2, [%rd46];
	add.f32 	%f3, %f1, %f2;
	st.global.f32 	[%rd46], %f3;
	add.s32 	%r72, %r134, -6;
	mul.wide.u32 	%rd47, %r72, 4;
	add.s64 	%rd48, %rd2, %rd47;
	ld.global.f32 	%f4, [%rd48];
	add.s32 	%r73, %r135, -6;
	mul.wide.u32 	%rd49, %r73, 4;
	add.s64 	%rd50, %rd1, %rd49;
	ld.global.f32 	%f5, [%rd50];
	add.f32 	%f6, %f4, %f5;
	st.global.f32 	[%rd50], %f6;
	add.s32 	%r74, %r134, -5;
	mul.wide.u32 	%rd51, %r74, 4;
	add.s64 	%rd52, %rd2, %rd51;
	ld.global.f32 	%f7, [%rd52];
	add.s32 	%r75, %r135, -5;
	mul.wide.u32 	%rd53, %r75, 4;
	add.s64 	%rd54, %rd1, %rd53;
	ld.global.f32 	%f8, [%rd54];
	add.f32 	%f9, %f7, %f8;
	st.global.f32 	[%rd54], %f9;
	add.s32 	%r76, %r134, -4;
	mul.wide.u32 	%rd55, %r76, 4;
	add.s64 	%rd56, %rd2, %rd55;
	ld.global.f32 	%f10, [%rd56];
	add.s32 	%r77, %r135, -4;
	mul.wide.u32 	%rd57, %r77, 4;
	add.s64 	%rd58, %rd1, %rd57;
	ld.global.f32 	%f11, [%rd58];
	add.f32 	%f12, %f10, %f11;
	st.global.f32 	[%rd58], %f12;
	add.s32 	%r78, %r134, -3;
	mul.wide.u32 	%rd59, %r78, 4;
	add.s64 	%rd60, %rd2, %rd59;
	ld.global.f32 	%f13, [%rd60];
	add.s32 	%r79, %r135, -3;
	mul.wide.u32 	%rd61, %r79, 4;
	add.s64 	%rd62, %rd1, %rd61;
	ld.global.f32 	%f14, [%rd62];
	add.f32 	%f15, %f13, %f14;
	st.global.f32 	[%rd62], %f15;
	add.s32 	%r80, %r134, -2;
	mul.wide.u32 	%rd63, %r80, 4;
	add.s64 	%rd64, %rd2, %rd63;
	ld.global.f32 	%f16, [%rd64];
	add.s32 	%r81, %r135, -2;
	mul.wide.u32 	%rd65, %r81, 4;
	add.s64 	%rd66, %rd1, %rd65;
	ld.global.f32 	%f17, [%rd66];
	add.f32 	%f18, %f16, %f17;
	st.global.f32 	[%rd66], %f18;
	add.s32 	%r82, %r134, -1;
	mul.wide.u32 	%rd67, %r82, 4;
	add.s64 	%rd68, %rd2, %rd67;
	ld.global.f32 	%f19, [%rd68];
	add.s32 	%r83, %r135, -1;
	mul.wide.u32 	%rd69, %r83, 4;
	add.s64 	%rd70, %rd1, %rd69;
	ld.global.f32 	%f20, [%rd70];
	add.f32 	%f21, %f19, %f20;
	st.global.f32 	[%rd70], %f21;
	add.s32 	%r84, %r134, 8;
	mul.wide.u32 	%rd71, %r134, 4;
	add.s64 	%rd72, %rd2, %rd71;
	ld.global.f32 	%f22, [%rd72];
	add.s32 	%r85, %r135, 8;
	mul.wide.u32 	%rd73, %r135, 4;
	add.s64 	%rd74, %rd1, %rd73;
	ld.global.f32 	%f23, [%rd74];
	add.f32 	%f24, %f22, %f23;
	st.global.f32 	[%rd74], %f24;
	add.s32 	%r86, %r134, 1;
	mul.wide.u32 	%rd75, %r86, 4;
	add.s64 	%rd76, %rd2, %rd75;
	ld.global.f32 	%f25, [%rd76];
	add.s32 	%r87, %r135, 1;
	mul.wide.u32 	%rd77, %r87, 4;
	add.s64 	%rd78, %rd1, %rd77;
	ld.global.f32 	%f26, [%rd78];
	add.f32 	%f27, %f25, %f26;
	st.global.f32 	[%rd78], %f27;
	add.s32 	%r88, %r134, 2;
	mul.wide.u32 	%rd79, %r88, 4;
	add.s64 	%rd80, %rd2, %rd79;
	ld.global.f32 	%f28, [%rd80];
	add.s32 	%r89, %r135, 2;
	mul.wide.u32 	%rd81, %r89, 4;
	add.s64 	%rd82, %rd1, %rd81;
	ld.global.f32 	%f29, [%rd82];
	add.f32 	%f30, %f28, %f29;
	st.global.f32 	[%rd82], %f30;
	add.s32 	%r90, %r134, 3;
	mul.wide.u32 	%rd83, %r90, 4;
	add.s64 	%rd84, %rd2, %rd83;
	ld.global.f32 	%f31, [%rd84];
	add.s32 	%r91, %r135, 3;
	mul.wide.u32 	%rd85, %r91, 4;
	add.s64 	%rd86, %rd1, %rd85;
	ld.global.f32 	%f32, [%rd86];
	add.f32 	%f33, %f31, %f32;
	st.global.f32 	[%rd86], %f33;
	add.s32 	%r92, %r134, 4;
	mul.wide.u32 	%rd87, %r92, 4;
	add.s64 	%rd88, %rd2, %rd87;
	ld.global.f32 	%f34, [%rd88];
	add.s32 	%r93, %r135, 4;
	mul.wide.u32 	%rd89, %r93, 4;
	add.s64 	%rd90, %rd1, %rd89;
	ld.global.f32 	%f35, [%rd90];
	add.f32 	%f36, %f34, %f35;
	st.global.f32 	[%rd90], %f36;
	add.s32 	%r94, %r134, 5;
	mul.wide.u32 	%rd91, %r94, 4;
	add.s64 	%rd92, %rd2, %rd91;
	ld.global.f32 	%f37, [%rd92];
	add.s32 	%r95, %r135, 5;
	mul.wide.u32 	%rd93, %r95, 4;
	add.s64 	%rd94, %rd1, %rd93;
	ld.global.f32 	%f38, [%rd94];
	add.f32 	%f39, %f37, %f38;
	st.global.f32 	[%rd94], %f39;
	add.s32 	%r96, %r134, 6;
	mul.wide.u32 	%rd95, %r96, 4;
	add.s64 	%rd96, %rd2, %rd95;
	ld.global.f32 	%f40, [%rd96];
	add.s32 	%r97, %r135, 6;
	mul.wide.u32 	%rd97, %r97, 4;
	add.s64 	%rd98, %rd1, %rd97;
	ld.global.f32 	%f41, [%rd98];
	add.f32 	%f42, %f40, %f41;
	st.global.f32 	[%rd98], %f42;
	add.s32 	%r98, %r134, 7;
	mul.wide.u32 	%rd99, %r98, 4;
	add.s64 	%rd100, %rd2, %rd99;
	ld.global.f32 	%f43, [%rd100];
	add.s32 	%r99, %r135, 7;
	mul.wide.u32 	%rd101, %r99, 4;
	add.s64 	%rd102, %rd1, %rd101;
	ld.global.f32 	%f44, [%rd102];
	add.f32 	%f45, %f43, %f44;
	st.global.f32 	[%rd102], %f45;
	mul.wide.u32 	%rd103, %r84, 4;
	add.s64 	%rd104, %rd2, %rd103;
	ld.global.f32 	%f46, [%rd104];
	mul.wide.u32 	%rd105, %r85, 4;
	add.s64 	%rd106, %rd1, %rd105;
	ld.global.f32 	%f47, [%rd106];
	add.f32 	%f48, %f46, %f47;
	st.global.f32 	[%rd106], %f48;
	add.s32 	%r136, %r136, 16;
	add.s32 	%r135, %r135, 16;
	add.s32 	%r134, %r134, 16;
	setp.ne.s32 	%p14, %r136, 0;
	mov.u32 	%r138, %r19;
	@%p14 bra 	$L__BB2_18;
$L__BB2_19:
	setp.eq.s32 	%p15, %r15, 0;
	@%p15 bra 	$L__BB2_29;
	setp.lt.u32 	%p16, %r16, 7;
	@%p16 bra 	$L__BB2_22;
	add.s32 	%r100, %r138, %r24;
	mul.wide.u32 	%rd107, %r100, 4;
	add.s64 	%rd108, %rd2, %rd107;
	ld.global.f32 	%f49, [%rd108];
	add.s32 	%r101, %r138, %r14;
	mul.wide.u32 	%rd109, %r101, 4;
	add.s64 	%rd110, %rd1, %rd109;
	ld.global.f32 	%f50, [%rd110];
	add.f32 	%f51, %f49, %f50;
	st.global.f32 	[%rd110], %f51;
	add.s32 	%r102, %r100, 1;
	mul.wide.u32 	%rd111, %r102, 4;
	add.s64 	%rd112, %rd2, %rd111;
	ld.global.f32 	%f52, [%rd112];
	add.s32 	%r103, %r101, 1;
	mul.wide.u32 	%rd113, %r103, 4;
	add.s64 	%rd114, %rd1, %rd113;
	ld.global.f32 	%f53, [%rd114];
	add.f32 	%f54, %f52, %f53;
	st.global.f32 	[%rd114], %f54;
	add.s32 	%r104, %r100, 2;
	mul.wide.u32 	%rd115, %r104, 4;
	add.s64 	%rd116, %rd2, %rd115;
	ld.global.f32 	%f55, [%rd116];
	add.s32 	%r105, %r101, 2;
	mul.wide.u32 	%rd117, %r105, 4;
	add.s64 	%rd118, %rd1, %rd117;
	ld.global.f32 	%f56, [%rd118];
	add.f32 	%f57, %f55, %f56;
	st.global.f32 	[%rd118], %f57;
	add.s32 	%r106, %r100, 3;
	mul.wide.u32 	%rd119, %r106, 4;
	add.s64 	%rd120, %rd2, %rd119;
	ld.global.f32 	%f58, [%rd120];
	add.s32 	%r107, %r101, 3;
	mul.wide.u32 	%rd121, %r107, 4;
	add.s64 	%rd122, %rd1, %rd121;
	ld.global.f32 	%f59, [%rd122];
	add.f32 	%f60, %f58, %f59;
	st.global.f32 	[%rd122], %f60;
	add.s32 	%r108, %r100, 4;
	mul.wide.u32 	%rd123, %r108, 4;
	add.s64 	%rd124, %rd2, %rd123;
	ld.global.f32 	%f61, [%rd124];
	add.s32 	%r109, %r101, 4;
	mul.wide.u32 	%rd125, %r109, 4;
	add.s64 	%rd126, %rd1, %rd125;
	ld.global.f32 	%f62, [%rd126];
	add.f32 	%f63, %f61, %f62;
	st.global.f32 	[%rd126], %f63;
	add.s32 	%r110, %r100, 5;
	mul.wide.u32 	%rd127, %r110, 4;
	add.s64 	%rd128, %rd2, %rd127;
	ld.global.f32 	%f64, [%rd128];
	add.s32 	%r111, %r101, 5;
	mul.wide.u32 	%rd129, %r111, 4;
	add.s64 	%rd130, %rd1, %rd129;
	ld.global.f32 	%f65, [%rd130];
	add.f32 	%f66, %f64, %f65;
	st.global.f32 	[%rd130], %f66;
	add.s32 	%r112, %r100, 6;
	mul.wide.u32 	%rd131, %r112, 4;
	add.s64 	%rd132, %rd2, %rd131;
	ld.global.f32 	%f67, [%rd132];
	add.s32 	%r113, %r101, 6;
	mul.wide.u32 	%rd133, %r113, 4;
	add.s64 	%rd134, %rd1, %rd133;
	ld.global.f32 	%f68, [%rd134];
	add.f32 	%f69, %f67, %f68;
	st.global.f32 	[%rd134], %f69;
	add.s32 	%r114, %r100, 7;
	mul.wide.u32 	%rd135, %r114, 4;
	add.s64 	%rd136, %rd2, %rd135;
	ld.global.f32 	%f70, [%rd136];
	add.s32 	%r115, %r101, 7;
	mul.wide.u32 	%rd137, %r115, 4;
	add.s64 	%rd138, %rd1, %rd137;
	ld.global.f32 	%f71, [%rd138];
	add.f32 	%f72, %f70, %f71;
	st.global.f32 	[%rd138], %f72;
	add.s32 	%r138, %r138, 8;
$L__BB2_22:
	setp.eq.s32 	%p17, %r17, 0;
	@%p17 bra 	$L__BB2_29;
	setp.lt.u32 	%p18, %r18, 3;
	@%p18 bra 	$L__BB2_25;
	add.s32 	%r116, %r138, %r24;
	mul.wide.u32 	%rd139, %r116, 4;
	add.s64 	%rd140, %rd2, %rd139;
	ld.global.f32 	%f73, [%rd140];
	add.s32 	%r117, %r138, %r14;
	mul.wide.u32 	%rd141, %r117, 4;
	add.s64 	%rd142, %rd1, %rd141;
	ld.global.f32 	%f74, [%rd142];
	add.f32 	%f75, %f73, %f74;
	st.global.f32 	[%rd142], %f75;
	add.s32 	%r118, %r116, 1;
	mul.wide.u32 	%rd143, %r118, 4;
	add.s64 	%rd144, %rd2, %rd143;
	ld.global.f32 	%f76, [%rd144];
	add.s32 	%r119, %r117, 1;
	mul.wide.u32 	%rd145, %r119, 4;
	add.s64 	%rd146, %rd1, %rd145;
	ld.global.f32 	%f77, [%rd146];
	add.f32 	%f78, %f76, %f77;
	st.global.f32 	[%rd146], %f78;
	add.s32 	%r120, %r116, 2;
	mul.wide.u32 	%rd147, %r120, 4;
	add.s64 	%rd148, %rd2, %rd147;
	ld.global.f32 	%f79, [%rd148];
	add.s32 	%r121, %r117, 2;
	mul.wide.u32 	%rd149, %r121, 4;
	add.s64 	%rd150, %rd1, %rd149;
	ld.global.f32 	%f80, [%rd150];
	add.f32 	%f81, %f79, %f80;
	st.global.f32 	[%rd150], %f81;
	add.s32 	%r122, %r116, 3;
	mul.wide.u32 	%rd151, %r122, 4;
	add.s64 	%rd152, %rd2, %rd151;
	ld.global.f32 	%f82, [%rd152];
	add.s32 	%r123, %r117, 3;
	mul.wide.u32 	%rd153, %r123, 4;
	add.s64 	%rd154, %rd1, %rd153;
	ld.global.f32 	%f83, [%rd154];
	add.f32 	%f84, %f82, %f83;
	st.global.f32 	[%rd154], %f84;
	add.s32 	%r138, %r138, 4;
$L__BB2_25:
	setp.eq.s32 	%p19, %r20, 0;
	@%p19 bra 	$L__BB2_29;
	setp.eq.s32 	%p20, %r20, 1;
	add.s32 	%r37, %r138, %r24;
	mul.wide.u32 	%rd155, %r37, 4;
	add.s64 	%rd156, %rd2, %rd155;
	ld.global.f32 	%f85, [%rd156];
	add.s32 	%r38, %r138, %r14;
	mul.wide.u32 	%rd157, %r38, 4;
	add.s64 	%rd158, %rd1, %rd157;
	ld.global.f32 	%f86, [%rd158];
	add.f32 	%f87, %f85, %f86;
	st.global.f32 	[%rd158], %f87;
	@%p20 bra 	$L__BB2_29;
	setp.eq.s32 	%p21, %r20, 2;
	add.s32 	%r124, %r37, 1;
	mul.wide.u32 	%rd159, %r124, 4;
	add.s64 	%rd160, %rd2, %rd159;
	ld.global.f32 	%f88, [%rd160];
	add.s32 	%r125, %r38, 1;
	mul.wide.u32 	%rd161, %r125, 4;
	add.s64 	%rd162, %rd1, %rd161;
	ld.global.f32 	%f89, [%rd162];
	add.f32 	%f90, %f88, %f89;
	st.global.f32 	[%rd162], %f90;
	@%p21 bra 	$L__BB2_29;
	add.s32 	%r126, %r37, 2;
	mul.wide.u32 	%rd163, %r126, 4;
	add.s64 	%rd164, %rd2, %rd163;
	ld.global.f32 	%f91, [%rd164];
	add.s32 	%r127, %r38, 2;
	mul.wide.u32 	%rd165, %r127, 4;
	add.s64 	%rd166, %rd1, %rd165;
	ld.global.f32 	%f92, [%rd166];
	add.f32 	%f93, %f91, %f92;
	st.global.f32 	[%rd166], %f93;
$L__BB2_29:
	add.s32 	%r133, %r133, 1;
	ld.global.u32 	%r128, [%rd3+4];
	setp.lt.u32 	%p22, %r133, %r128;
	@%p22 bra 	$L__BB2_16;
$L__BB2_30:
	ret;

}


// ===== COMPILED SASS (sm_100) =====

	.target	sm_100

	.elftype	@"ET_EXEC"


//--------------------- .note.nv.tkinfo           --------------------------
	.section	.note.nv.tkinfo,"",@"SHT_NOTE"
	.sectionflags	@"SHF_NOTE_NV_TKINFO"
	.tkinfo
        /*0018*/ 	.word	0x00000002
        /*0030*/ 	.string	""
        /*0030*/ 	.string	"ptxas"
        /*0030*/ 	.string	"Cuda compilation tools, release 13.0, V13.0.88"
        /*0030*/ 	.string	"Build cuda_13.0.r13.0/compiler.36424714_0"
        /*0030*/ 	.string	"-arch sm_100 -m 64 "



//--------------------- .note.nv.cuinfo           --------------------------
	.section	.note.nv.cuinfo,"",@"SHT_NOTE"
	.sectionflags	@"SHF_NOTE_NV_CUINFO"
        /*0018*/ 	.short	0x0002
        /*001a*/ 	.short	0x0064
        /*001c*/ 	.short	0x0082
	.zero		2


//--------------------- .nv.info                  --------------------------
	.section	.nv.info,"",@"SHT_CUDA_INFO"
	.align	4


	//----- nvinfo : EIATTR_REGCOUNT
	.align		4
        /*0000*/ 	.byte	0x04, 0x2f
        /*0002*/ 	.short	(.L_1 - .L_0)
	.align		4
.L_0:
        /*0004*/ 	.word	index@(sort)
        /*0008*/ 	.word	0x0000001d


	//----- nvinfo : EIATTR_FRAME_SIZE
	.align		4
.L_1:
        /*000c*/ 	.byte	0x04, 0x11
        /*000e*/ 	.short	(.L_3 - .L_2)
	.align		4
.L_2:
        /*0010*/ 	.word	index@(sort)
        /*0014*/ 	.word	0x00000000


	//----- nvinfo : EIATTR_REGCOUNT
	.align		4
.L_3:
        /*0018*/ 	.byte	0x04, 0x2f
        /*001a*/ 	.short	(.L_5 - .L_4)
	.align		4
.L_4:
        /*001c*/ 	.word	index@(inverse_map)
        /*0020*/ 	.word	0x0000000e


	//----- nvinfo : EIATTR_FRAME_SIZE
	.align		4
.L_5:
        /*0024*/ 	.byte	0x04, 0x11
        /*0026*/ 	.short	(.L_7 - .L_6)
	.align		4
.L_6:
        /*0028*/ 	.word	index@(inverse_map)
        /*002c*/ 	.word	0x00000000


	//----- nvinfo : EIATTR_REGCOUNT
	.align		4
.L_7:
        /*0030*/ 	.byte	0x04, 0x2f
        /*0032*/ 	.short	(.L_9 - .L_8)
	.align		4
.L_8:
        /*0034*/ 	.word	index@(aggregate)
        /*0038*/ 	.word	0x00000020


	//----- nvinfo : EIATTR_FRAME_SIZE
	.align		4
.L_9:
        /*003c*/ 	.byte	0x04, 0x11
        /*003e*/ 	.short	(.L_11 - .L_10)
	.align		4
.L_10:
        /*0040*/ 	.word	index@(aggregate)
        /*0044*/ 	.word	0x00000000


	//----- nvinfo : EIATTR_MIN_STACK_SIZE
	.align		4
.L_11:
        /*0048*/ 	.byte	0x04, 0x12
        /*004a*/ 	.short	(.L_13 - .L_12)
	.align		4
.L_12:
        /*004c*/ 	.word	index@(aggregate)
        /*0050*/ 	.word	0x00000000


	//----- nvinfo : EIATTR_MIN_STACK_SIZE
	.align		4
.L_13:
        /*0054*/ 	.byte	0x04, 0x12
        /*0056*/ 	.short	(.L_15 - .L_14)
	.align		4
.L_14:
        /*0058*/ 	.word	index@(inverse_map)
        /*005c*/ 	.word	0x00000000


	//----- nvinfo : EIATTR_MIN_STACK_SIZE
	.align		4
.L_15:
        /*0060*/ 	.byte	0x04, 0x12
        /*0062*/ 	.short	(.L_17 - .L_16)
	.align		4
.L_16:
        /*0064*/ 	.word	index@(sort)
        /*0068*/ 	.word	0x00000000
.L_17:


//--------------------- .nv.compat                --------------------------
	.section	.nv.compat,"",@"SHT_CUDA_COMPAT_INFO"
	.align	4
        /*0000*/ 	.byte	0x02, 0x09, 0x00, 0x00, 0x02, 0x02, 0x01, 0x00, 0x02, 0x05, 0x05, 0x00, 0x03, 0x07, 0x01, 0x01
        /*0010*/ 	.byte	0x02, 0x03, 0x00, 0x00, 0x02, 0x06, 0x01, 0x00, 0x04, 0x0b, 0x08, 0x00, 0x09, 0x00, 0x00, 0x00
        /*0020*/ 	.byte	0x00, 0x00, 0x00, 0x00


//--------------------- .nv.info.aggregate        --------------------------
	.section	.nv.info.aggregate,"",@"SHT_CUDA_INFO"
	.sectionflags	@""
	.align	4


	//----- nvinfo : EIATTR_CUDA_API_VERSION
	.align		4
        /*0000*/ 	.byte	0x04, 0x37
        /*0002*/ 	.short	(.L_19 - .L_18)
.L_18:
        /*0004*/ 	.word	0x00000082


	//----- nvinfo : EIATTR_KPARAM_INFO
	.align		4
.L_19:
        /*0008*/ 	.byte	0x04, 0x17
        /*000a*/ 	.short	(.L_21 - .L_20)
.L_20:
        /*000c*/ 	.word	0x00000000
        /*0010*/ 	.short	0x0005
        /*0012*/ 	.short	0x0028
        /*0014*/ 	.byte	0x00, 0xf5, 0x21, 0x00


	//----- nvinfo : EIATTR_KPARAM_INFO
	.align		4
.L_21:
        /*0018*/ 	.byte	0x04, 0x17
        /*001a*/ 	.short	(.L_23 - .L_22)
.L_22:
        /*001c*/ 	.word	0x00000000
        /*0020*/ 	.short	0x0004
        /*0022*/ 	.short	0x0020
        /*0024*/ 	.byte	0x00, 0xf5, 0x21, 0x00


	//----- nvinfo : EIATTR_KPARAM_INFO
	.align		4
.L_23:
        /*0028*/ 	.byte	0x04, 0x17
        /*002a*/ 	.short	(.L_25 - .L_24)
.L_24:
        /*002c*/ 	.word	0x00000000
        /*0030*/ 	.short	0x0003
        /*0032*/ 	.short	0x0018
        /*0034*/ 	.byte	0x00, 0xf0, 0x11, 0x00


	//----- nvinfo : EIATTR_KPARAM_INFO
	.align		4
.L_25:
        /*0038*/ 	.byte	0x04, 0x17
        /*003a*/ 	.short	(.L_27 - .L_26)
.L_26:
        /*003c*/ 	.word	0x00000000
        /*0040*/ 	.short	0x0002
        /*0042*/ 	.short	0x0010
        /*0044*/ 	.byte	0x00, 0xf5, 0x21, 0x00


	//----- nvinfo : EIATTR_KPARAM_INFO
	.align		4
.L_27:
        /*0048*/ 	.byte	0x04, 0x17
        /*004a*/ 	.short	(.L_29 - .L_28)
.L_28:
        /*004c*/ 	.word	0x00000000
        /*0050*/ 	.short	0x0001
        /*0052*/ 	.short	0x0008
        /*0054*/ 	.byte	0x00, 0xf5, 0x21, 0x00


	//----- nvinfo : EIATTR_KPARAM_INFO
	.align		4
.L_29:
        /*0058*/ 	.byte	0x04, 0x17
        /*005a*/ 	.short	(.L_31 - .L_30)
.L_30:
        /*005c*/ 	.word	0x00000000
        /*0060*/ 	.short	0x0000
        /*0062*/ 	.short	0x0000
        /*0064*/ 	.byte	0x00, 0xf0, 0x11, 0x00


	//----- nvinfo : EIATTR_SPARSE_MMA_MASK
	.align		4
.L_31:
        /*0068*/ 	.byte	0x03, 0x50
        /*006a*/ 	.short	0x0000


	//----- nvinfo : EIATTR_MAXREG_COUNT
	.align		4
        /*006c*/ 	.byte	0x03, 0x1b
        /*006e*/ 	.short	0x00ff


	//----- nvinfo : EIATTR_MERCURY_ISA_VERSION
	.align		4
        /*0070*/ 	.byte	0x03, 0x5f
        /*0072*/ 	.short	0x0101


	//----- nvinfo : EIATTR_VRC_CTA_INIT_COUNT
	.align		4
        /*0074*/ 	.byte	0x02, 0x4a
	.zero		1
	.zero		1


	//----- nvinfo : EIATTR_EXIT_INSTR_OFFSETS
	.align		4
        /*0078*/ 	.byte	0x04, 0x1c
        /*007a*/ 	.short	(.L_33 - .L_32)


	//   ....[0]....
.L_32:
        /*007c*/ 	.word	0x00000070


	//   ....[1]....
        /*0080*/ 	.word	0x00000580


	//   ....[2]....
        /*0084*/ 	.word	0x00000590


	//   ....[3]....
        /*0088*/ 	.word	0x00001830


	//----- nvinfo : EIATTR_CRS_STACK_SIZE
	.align		4
.L_33:
        /*008c*/ 	.byte	0x04, 0x1e
        /*008e*/ 	.short	(.L_35 - .L_34)
.L_34:
        /*0090*/ 	.word	0x00000000


	//----- nvinfo : EIATTR_CBANK_PARAM_SIZE
	.align		4
.L_35:
        /*0094*/ 	.byte	0x03, 0x19
        /*0096*/ 	.short	0x0030


	//----- nvinfo : EIATTR_PARAM_CBANK
	.align		4
        /*0098*/ 	.byte	0x04, 0x0a
        /*009a*/ 	.short	(.L_37 - .L_36)
	.align		4
.L_36:
        /*009c*/ 	.word	index@(.nv.constant0.aggregate)
        /*00a0*/ 	.short	0x0380
        /*00a2*/ 	.short	0x0030


	//----- nvinfo : EIATTR_SW_WAR
	.align		4
.L_37:
        /*00a4*/ 	.byte	0x04, 0x36
        /*00a6*/ 	.short	(.L_39 - .L_38)
.L_38:
        /*00a8*/ 	.word	0x00000008
.L_39:


//--------------------- .nv.info.inverse_map      --------------------------
	.section	.nv.info.inverse_map,"",@"SHT_CUDA_INFO"
	.sectionflags	@""
	.align	4


	//----- nvinfo : EIATTR_CUDA_API_VERSION
	.align		4
        /*0000*/ 	.byte	0x04, 0x37
        /*0002*/ 	.short	(.L_41 - .L_40)
.L_40:
        /*0004*/ 	.word	0x00000082


	//----- nvinfo : EIATTR_KPARAM_INFO
	.align		4
.L_41:
        /*0008*/ 	.byte	0x04, 0x17
        /*000a*/ 	.short	(.L_43 - .L_42)
.L_42:
        /*000c*/ 	.word	0x00000000
        /*0010*/ 	.short	0x0003
        /*0012*/ 	.short	0x0018
        /*0014*/ 	.byte	0x00, 0xf5, 0x21, 0x00


	//----- nvinfo : EIATTR_KPARAM_INFO
	.align		4
.L_43:
        /*0018*/ 	.byte	0x04, 0x17
        /*001a*/ 	.short	(.L_45 - .L_44)
.L_44:
        /*001c*/ 	.word	0x00000000
        /*0020*/ 	.short	0x0002
        /*0022*/ 	.short	0x0010
        /*0024*/ 	.byte	0x00, 0xf0, 0x11, 0x00


	//----- nvinfo : EIATTR_KPARAM_INFO
	.align		4
.L_45:
        /*0028*/ 	.byte	0x04, 0x17
        /*002a*/ 	.short	(.L_47 - .L_46)
.L_46:
        /*002c*/ 	.word	0x00000000
        /*0030*/ 	.short	0x0001
        /*0032*/ 	.short	0x0008
        /*0034*/ 	.byte	0x00, 0xf5, 0x21, 0x00


	//----- nvinfo : EIATTR_KPARAM_INFO
	.align		4
.L_47:
        /*0038*/ 	.byte	0x04, 0x17
        /*003a*/ 	.short	(.L_49 - .L_48)
.L_48:
        /*003c*/ 	.word	0x00000000
        /*0040*/ 	.short	0x0000
        /*0042*/ 	.short	0x0000
        /*0044*/ 	.byte	0x00, 0xf0, 0x11, 0x00


	//----- nvinfo : EIATTR_SPARSE_MMA_MASK
	.align		4
.L_49:
        /*0048*/ 	.byte	0x03, 0x50
        /*004a*/ 	.short	0x0000


	//----- nvinfo : EIATTR_MAXREG_COUNT
	.align		4
        /*004c*/ 	.byte	0x03, 0x1b
        /*004e*/ 	.short	0x00ff


	//----- nvinfo : EIATTR_MERCURY_ISA_VERSION
	.align		4
        /*0050*/ 	.byte	0x03, 0x5f
        /*0052*/ 	.short	0x0101


	//----- nvinfo : EIATTR_VRC_CTA_INIT_COUNT
	.align		4
        /*0054*/ 	.byte	0x02, 0x4a
	.zero		1
	.zero		1


	//----- nvinfo : EIATTR_EXIT_INSTR_OFFSETS
	.align		4
        /*0058*/ 	.byte	0x04, 0x1c
        /*005a*/ 	.short	(.L_51 - .L_50)


	//   ....[0]....
.L_50:
        /*005c*/ 	.word	0x00000070


	//   ....[1]....
        /*0060*/ 	.word	0x000001e0


	//   ....[2]....
        /*0064*/ 	.word	0x00000210


	//----- nvinfo : EIATTR_CRS_STACK_SIZE
	.align		4
.L_51:
        /*0068*/ 	.byte	0x04, 0x1e
        /*006a*/ 	.short	(.L_53 - .L_52)
.L_52:
        /*006c*/ 	.word	0x00000000


	//----- nvinfo : EIATTR_CBANK_PARAM_SIZE
	.align		4
.L_53:
        /*0070*/ 	.byte	0x03, 0x19
        /*0072*/ 	.short	0x0020


	//----- nvinfo : EIATTR_PARAM_CBANK
	.align		4
        /*0074*/ 	.byte	0x04, 0x0a
        /*0076*/ 	.short	(.L_55 - .L_54)
	.align		4
.L_54:
        /*0078*/ 	.word	index@(.nv.constant0.inverse_map)
        /*007c*/ 	.short	0x0380
        /*007e*/ 	.short	0x0020


	//----- nvinfo : EIATTR_SW_WAR
	.align		4
.L_55:
        /*0080*/ 	.byte	0x04, 0x36
        /*0082*/ 	.short	(.L_57 - .L_56)
.L_56:
        /*0084*/ 	.word	0x00000008
.L_57:


//--------------------- .nv.info.sort             --------------------------
	.section	.nv.info.sort,"",@"SHT_CUDA_INFO"
	.sectionflags	@""
	.align	4


	//----- nvinfo : EIATTR_CUDA_API_VERSION
	.align		4
        /*0000*/ 	.byte	0x04, 0x37
        /*0002*/ 	.short	(.L_59 - .L_58)
.L_58:
        /*0004*/ 	.word	0x00000082


	//----- nvinfo : EIATTR_KPARAM_INFO
	.align		4
.L_59:
        /*0008*/ 	.byte	0x04, 0x17
        /*000a*/ 	.short	(.L_61 - .L_60)
.L_60:
        /*000c*/ 	.word	0x00000000
        /*0010*/ 	.short	0x0002
        /*0012*/ 	.short	0x0010
        /*0014*/ 	.byte	0x00, 0xf5, 0x21, 0x00


	//----- nvinfo : EIATTR_KPARAM_INFO
	.align		4
.L_61:
        /*0018*/ 	.byte	0x04, 0x17
        /*001a*/ 	.short	(.L_63 - .L_62)
.L_62:
        /*001c*/ 	.word	0x00000000
        /*0020*/ 	.short	0x0001
        /*0022*/ 	.short	0x0008
        /*0024*/ 	.byte	0x00, 0xf5, 0x21, 0x00


	//----- nvinfo : EIATTR_KPARAM_INFO
	.align		4
.L_63:
        /*0028*/ 	.byte	0x04, 0x17
        /*002a*/ 	.short	(.L_65 - .L_64)
.L_64:
        /*002c*/ 	.word	0x00000000
        /*0030*/ 	.short	0x0000
        /*0032*/ 	.short	0x0000
        /*0034*/ 	.byte	0x00, 0xf0, 0x11, 0x00


	//----- nvinfo : EIATTR_SPARSE_MMA_MASK
	.align		4
.L_65:
        /*0038*/ 	.byte	0x03, 0x50
        /*003a*/ 	.short	0x0000


	//----- nvinfo : EIATTR_MAXREG_COUNT
	.align		4
        /*003c*/ 	.byte	0x03, 0x1b
        /*003e*/ 	.short	0x00ff


	//----- nvinfo : EIATTR_MERCURY_ISA_VERSION
	.align		4
        /*0040*/ 	.byte	0x03, 0x5f
        /*0042*/ 	.short	0x0101


	//----- nvinfo : EIATTR_VRC_CTA_INIT_COUNT
	.align		4
        /*0044*/ 	.byte	0x02, 0x4a
	.zero		1
	.zero		1


	//----- nvinfo : EIATTR_EXIT_INSTR_OFFSETS
	.align		4
        /*0048*/ 	.byte	0x04, 0x1c
        /*004a*/ 	.short	(.L_67 - .L_66)


	//   ....[0]....
.L_66:
        /*004c*/ 	.word	0x00000070


	//   ....[1]....
        /*0050*/ 	.word	0x000000e0


	//   ....[2]....
        /*0054*/ 	.word	0x00001030


	//----- nvinfo : EIATTR_CRS_STACK_SIZE
	.align		4
.L_67:
        /*0058*/ 	.byte	0x04, 0x1e
        /*005a*/ 	.short	(.L_69 - .L_68)
.L_68:
        /*005c*/ 	.word	0x00000000


	//----- nvinfo : EIATTR_CBANK_PARAM_SIZE
	.align		4
.L_69:
        /*0060*/ 	.byte	0x03, 0x19
        /*0062*/ 	.short	0x0018


	//----- nvinfo : EIATTR_PARAM_CBANK
	.align		4
        /*0064*/ 	.byte	0x04, 0x0a
        /*0066*/ 	.short	(.L_71 - .L_70)
	.align		4
.L_70:
        /*0068*/ 	.word	index@(.nv.constant0.sort)
        /*006c*/ 	.short	0x0380
        /*006e*/ 	.short	0x0018


	//----- nvinfo : EIATTR_SW_WAR
	.align		4
.L_71:
        /*0070*/ 	.byte	0x04, 0x36
        /*0072*/ 	.short	(.L_73 - .L_72)
.L_72:
        /*0074*/ 	.word	0x00000008
.L_73:


//--------------------- .nv.callgraph             --------------------------
	.section	.nv.callgraph,"",@"SHT_CUDA_CALLGRAPH"
	.align	4
	.sectionentsize	8
	.align		4
        /*0000*/ 	.word	0x00000000
	.align		4
        /*0004*/ 	.word	0xffffffff
	.align		4
        /*0008*/ 	.word	0x00000000
	.align		4
        /*000c*/ 	.word	0xfffffffe
	.align		4
        /*0010*/ 	.word	0x00000000
	.align		4
        /*0014*/ 	.word	0xfffffffd
	.align		4
        /*0018*/ 	.word	0x00000000
	.align		4
        /*001c*/ 	.word	0xfffffffc


//--------------------- .text.aggregate           --------------------------
	.section	.text.aggregate,"ax",@progbits
	.align	128
        .global         aggregate
        .type           aggregate,@function
        .size           aggregate,(.L_x_28 - aggregate)
        .other          aggregate,@"STO_CUDA_ENTRY STV_DEFAULT"
aggregate:
.text.aggregate:
[----:B------:R-:W-:Y:S01]  /*0000*/  LDC R1, c[0x0][0x37c] ;  /* 0x0000df00ff017b82 */ /* 0x000fe20000000800 */
[----:B------:R-:W0:Y:S01]  /*0010*/  S2R R0, SR_CTAID.X ;  /* 0x0000000000007919 */ /* 0x000e220000002500 */
[----:B------:R-:W0:Y:S01]  /*0020*/  LDCU UR4, c[0x0][0x360] ;  /* 0x00006c00ff0477ac */ /* 0x000e220008000800 */
[----:B------:R-:W0:Y:S01]  /*0030*/  S2R R3, SR_TID.X ;  /* 0x0000000000037919 */ /* 0x000e220000002100 */
[----:B------:R-:W1:Y:S01]  /*0040*/  LDCU UR5, c[0x0][0x380] ;  /* 0x00007000ff0577ac */ /* 0x000e620008000800 */
[----:B0-----:R-:W-:-:S05]  /*0050*/  IMAD R0, R0, UR4, R3 ;  /* 0x0000000400007c24 */ /* 0x001fca000f8e0203 */
[----:B-1----:R-:W-:-:S13]  /*0060*/  ISETP.GE.U32.AND P0, PT, R0, UR5, PT ;  /* 0x0000000500007c0c */ /* 0x002fda000bf06070 */
[----:B------:R-:W-:Y:S05]  /*0070*/  @P0 EXIT ;  /* 0x000000000000094d */ /* 0x000fea0003800000 */
[----:B------:R-:W0:Y:S01]  /*0080*/  LDC R7, c[0x0][0x398] ;  /* 0x0000e600ff077b82 */ /* 0x000e220000000800 */
[----:B------:R-:W1:Y:S01]  /*0090*/  LDCU.64 UR6, c[0x0][0x358] ;  /* 0x00006b00ff0677ac */ /* 0x000e620008000a00 */
[----:B0-----:R-:W-:-:S13]  /*00a0*/  ISETP.NE.AND P0, PT, R7, RZ, PT ;  /* 0x000000ff0700720c */ /* 0x001fda0003f05270 */
[----:B-1----:R-:W-:Y:S05]  /*00b0*/  @!P0 BRA `(.L_x_0) ;  /* 0x00000004001c8947 */ /* 0x002fea0003800000 */
[C---:B------:R-:W-:Y:S01]  /*00c0*/  ISETP.GE.U32.AND P2, PT, R7.reuse, 0x8, PT ;  /* 0x000000080700780c */ /* 0x040fe20003f46070 */
[----:B------:R-:W-:Y:S01]  /*00d0*/  HFMA2 R2, -RZ, RZ, 0, 0 ;  /* 0x00000000ff027431 */ /* 0x000fe200000001ff */
[----:B------:R-:W-:-:S04]  /*00e0*/  LOP3.LUT R6, R7, 0x7, RZ, 0xc0, !PT ;  /* 0x0000000707067812 */ /* 0x000fc800078ec0ff */
[----:B------:R-:W-:-:S07]  /*00f0*/  ISETP.NE.AND P1, PT, R6, RZ, PT ;  /* 0x000000ff0600720c */ /* 0x000fce0003f25270 */
[----:B------:R-:W-:Y:S06]  /*0100*/  @!P2 BRA `(.L_x_1) ;  /* 0x000000000078a947 */ /* 0x000fec0003800000 */
[----:B------:R-:W0:Y:S01]  /*0110*/  LDC.64 R4, c[0x0][0x3a8] ;  /* 0x0000ea00ff047b82 */ /* 0x000e220000000a00 */
[----:B------:R-:W-:Y:S01]  /*0120*/  LOP3.LUT R2, R7, 0xfffffff8, RZ, 0xc0, !PT ;  /* 0xfffffff807027812 */ /* 0x000fe200078ec0ff */
[----:B------:R-:W-:-:S06]  /*0130*/  UMOV UR4, URZ ;  /* 0x000000ff00047c82 */ /* 0x000fcc0008000000 */
.L_x_2:
[----:B------:R-:W-:Y:S01]  /*0140*/  IMAD R3, R0, R7, UR4 ;  /* 0x0000000400037e24 */ /* 0x000fe2000f8e0207 */
[----:B------:R-:W-:-:S03]  /*0150*/  UIADD3 UR4, UPT, UPT, UR4, 0x8, URZ ;  /* 0x0000000804047890 */ /* 0x000fc6000fffe0ff */
[C-C-:B01----:R-:W-:Y:S01]  /*0160*/  IMAD.WIDE.U32 R8, R3.reuse, 0x4, R4.reuse ;  /* 0x0000000403087825 */ /* 0x143fe200078e0004 */
[C---:B------:R-:W-:Y:S02]  /*0170*/  IADD3 R11, PT, PT, R3.reuse, 0x1, RZ ;  /* 0x00000001030b7810 */ /* 0x040fe40007ffe0ff */
[C---:B------:R-:W-:Y:S02]  /*0180*/  IADD3 R13, PT, PT, R3.reuse, 0x2, RZ ;  /* 0x00000002030d7810 */ /* 0x040fe40007ffe0ff */
[----:B------:R-:W-:Y:S01]  /*0190*/  IADD3 R15, PT, PT, R3, 0x3, RZ ;  /* 0x00000003030f7810 */ /* 0x000fe20007ffe0ff */
[--C-:B------:R-:W-:Y:S01]  /*01a0*/  IMAD.WIDE.U32 R10, R11, 0x4, R4.reuse ;  /* 0x000000040b0a7825 */ /* 0x100fe200078e0004 */
[C---:B------:R-:W-:Y:S01]  /*01b0*/  IADD3 R17, PT, PT, R3.reuse, 0x4, RZ ;  /* 0x0000000403117810 */ /* 0x040fe20007ffe0ff */
[----:B------:R0:W-:Y:S01]  /*01c0*/  STG.E desc[UR6][R8.64], RZ ;  /* 0x000000ff08007986 */ /* 0x0001e2000c101906 */
[----:B------:R-:W-:Y:S01]  /*01d0*/  IADD3 R19, PT, PT, R3, 0x5, RZ ;  /* 0x0000000503137810 */ /* 0x000fe20007ffe0ff */
[--C-:B------:R-:W-:Y:S01]  /*01e0*/  IMAD.WIDE.U32 R12, R13, 0x4, R4.reuse ;  /* 0x000000040d0c7825 */ /* 0x100fe200078e0004 */
[C---:B------:R-:W-:Y:S01]  /*01f0*/  IADD3 R21, PT, PT, R3.reuse, 0x6, RZ ;  /* 0x0000000603157810 */ /* 0x040fe20007ffe0ff */
[----:B------:R1:W-:Y:S01]  /*0200*/  STG.E desc[UR6][R10.64], RZ ;  /* 0x000000ff0a007986 */ /* 0x0003e2000c101906 */
[----:B------:R-:W-:Y:S01]  /*0210*/  IADD3 R3, PT, PT, R3, 0x7, RZ ;  /* 0x0000000703037810 */ /* 0x000fe20007ffe0ff */
[--C-:B------:R-:W-:Y:S01]  /*0220*/  IMAD.WIDE.U32 R14, R15, 0x4, R4.reuse ;  /* 0x000000040f0e7825 */ /* 0x100fe200078e0004 */
[----:B------:R-:W-:Y:S01]  /*0230*/  ISETP.NE.AND P2, PT, R2, UR4, PT ;  /* 0x0000000402007c0c */ /* 0x000fe2000bf45270 */
[----:B------:R1:W-:Y:S02]  /*0240*/  STG.E desc[UR6][R12.64], RZ ;  /* 0x000000ff0c007986 */ /* 0x0003e4000c101906 */
[----:B------:R-:W-:-:S02]  /*0250*/  IMAD.WIDE.U32 R16, R17, 0x4, R4 ;  /* 0x0000000411107825 */ /* 0x000fc400078e0004 */
[----:B------:R1:W-:Y:S02]  /*0260*/  STG.E desc[UR6][R14.64], RZ ;  /* 0x000000ff0e007986 */ /* 0x0003e4000c101906 */
[--C-:B------:R-:W-:Y:S02]  /*0270*/  IMAD.WIDE.U32 R18, R19, 0x4, R4.reuse ;  /* 0x0000000413127825 */ /* 0x100fe400078e0004 */
[----:B------:R1:W-:Y:S02]  /*0280*/  STG.E desc[UR6][R16.64], RZ ;  /* 0x000000ff10007986 */ /* 0x0003e4000c101906 */
[--C-:B0-----:R-:W-:Y:S02]  /*0290*/  IMAD.WIDE.U32 R8, R21, 0x4, R4.reuse ;  /* 0x0000000415087825 */ /* 0x101fe400078e0004 */
[----:B------:R1:W-:Y:S02]  /*02a0*/  STG.E desc[UR6][R18.64], RZ ;  /* 0x000000ff12007986 */ /* 0x0003e4000c101906 */
[----:B------:R-:W-:-:S02]  /*02b0*/  IMAD.WIDE.U32 R20, R3, 0x4, R4 ;  /* 0x0000000403147825 */ /* 0x000fc400078e0004 */
[----:B------:R1:W-:Y:S04]  /*02c0*/  STG.E desc[UR6][R8.64], RZ ;  /* 0x000000ff08007986 */ /* 0x0003e8000c101906 */
[----:B------:R1:W-:Y:S01]  /*02d0*/  STG.E desc[UR6][R20.64], RZ ;  /* 0x000000ff14007986 */ /* 0x0003e2000c101906 */
[----:B------:R-:W-:Y:S05]  /*02e0*/  @P2 BRA `(.L_x_2) ;  /* 0xfffffffc00942947 */ /* 0x000fea000383ffff */
.L_x_1:
[----:B------:R-:W-:Y:S05]  /*02f0*/  @!P1 BRA `(.L_x_0) ;  /* 0x00000000008c9947 */ /* 0x000fea0003800000 */
[----:B------:R-:W-:Y:S02]  /*0300*/  ISETP.GE.U32.AND P1, PT, R6, 0x4, PT ;  /* 0x000000040600780c */ /* 0x000fe40003f26070 */
[----:B-1----:R-:W-:-:S04]  /*0310*/  LOP3.LUT R14, R7, 0x3, RZ, 0xc0, !PT ;  /* 0x00000003070e7812 */ /* 0x002fc800078ec0ff */
[----:B------:R-:W-:-:S07]  /*0320*/  ISETP.NE.AND P2, PT, R14, RZ, PT ;  /* 0x000000ff0e00720c */ /* 0x000fce0003f45270 */
[----:B------:R-:W-:Y:S06]  /*0330*/  @!P1 BRA `(.L_x_3) ;  /* 0x0000000000389947 */ /* 0x000fec0003800000 */
[----:B------:R-:W0:Y:S01]  /*0340*/  LDC.64 R12, c[0x0][0x3a8] ;  /* 0x0000ea00ff0c7b82 */ /* 0x000e220000000a00 */
[----:B------:R-:W-:Y:S01]  /*0350*/  IMAD R5, R0, R7, R2 ;  /* 0x0000000700057224 */ /* 0x000fe200078e0202 */
[----:B------:R-:W-:-:S04]  /*0360*/  IADD3 R2, PT, PT, R2, 0x4, RZ ;  /* 0x0000000402027810 */ /* 0x000fc80007ffe0ff */
[C---:B------:R-:W-:Y:S02]  /*0370*/  IADD3 R9, PT, PT, R5.reuse, 0x1, RZ ;  /* 0x0000000105097810 */ /* 0x040fe40007ffe0ff */
[C---:B------:R-:W-:Y:S02]  /*0380*/  IADD3 R11, PT, PT, R5.reuse, 0x2, RZ ;  /* 0x00000002050b7810 */ /* 0x040fe40007ffe0ff */
[C---:B------:R-:W-:Y:S01]  /*0390*/  IADD3 R3, PT, PT, R5.reuse, 0x3, RZ ;  /* 0x0000000305037810 */ /* 0x040fe20007ffe0ff */
[----:B0-----:R-:W-:-:S04]  /*03a0*/  IMAD.WIDE.U32 R4, R5, 0x4, R12 ;  /* 0x0000000405047825 */ /* 0x001fc800078e000c */
[--C-:B------:R-:W-:Y:S01]  /*03b0*/  IMAD.WIDE.U32 R8, R9, 0x4, R12.reuse ;  /* 0x0000000409087825 */ /* 0x100fe200078e000c */
[----:B------:R0:W-:Y:S03]  /*03c0*/  STG.E desc[UR6][R4.64], RZ ;  /* 0x000000ff04007986 */ /* 0x0001e6000c101906 */
[--C-:B------:R-:W-:Y:S01]  /*03d0*/  IMAD.WIDE.U32 R10, R11, 0x4, R12.reuse ;  /* 0x000000040b0a7825 */ /* 0x100fe200078e000c */
[----:B------:R0:W-:Y:S03]  /*03e0*/  STG.E desc[UR6][R8.64], RZ ;  /* 0x000000ff08007986 */ /* 0x0001e6000c101906 */
[----:B------:R-:W-:Y:S01]  /*03f0*/  IMAD.WIDE.U32 R12, R3, 0x4, R12 ;  /* 0x00000004030c7825 */ /* 0x000fe200078e000c */
[----:B------:R0:W-:Y:S04]  /*0400*/  STG.E desc[UR6][R10.64], RZ ;  /* 0x000000ff0a007986 */ /* 0x0001e8000c101906 */
[----:B------:R0:W-:Y:S02]  /*0410*/  STG.E desc[UR6][R12.64], RZ ;  /* 0x000000ff0c007986 */ /* 0x0001e4000c101906 */
.L_x_3:
[----:B------:R-:W-:Y:S05]  /*0420*/  @!P2 BRA `(.L_x_0) ;  /* 0x000000000040a947 */ /* 0x000fea0003800000 */
[----:B------:R-:W-:Y:S02]  /*0430*/  LOP3.LUT R3, R7, 0x1, RZ, 0xc0, !PT ;  /* 0x0000000107037812 */ /* 0x000fe400078ec0ff */
[----:B------:R-:W-:Y:S02]  /*0440*/  ISETP.NE.AND P1, PT, R14, 0x1, PT ;  /* 0x000000010e00780c */ /* 0x000fe40003f25270 */
[----:B------:R-:W-:-:S13]  /*0450*/  ISETP.NE.U32.AND P2, PT, R3, 0x1, PT ;  /* 0x000000010300780c */ /* 0x000fda0003f45070 */
[----:B0-----:R-:W0:Y:S01]  /*0460*/  @!P2 LDC.64 R10, c[0x0][0x3a8] ;  /* 0x0000ea00ff0aab82 */ /* 0x001e220000000a00 */
[----:B------:R-:W-:Y:S05]  /*0470*/  @!P1 BRA `(.L_x_4) ;  /* 0x0000000000209947 */ /* 0x000fea0003800000 */
[----:B------:R-:W1:Y:S01]  /*0480*/  LDC.64 R4, c[0x0][0x3a8] ;  /* 0x0000ea00ff047b82 */ /* 0x000e620000000a00 */
[----:B------:R-:W-:Y:S01]  /*0490*/  IMAD R9, R0, R7, R2 ;  /* 0x0000000700097224 */ /* 0x000fe200078e0202 */
[----:B------:R-:W-:-:S04]  /*04a0*/  IADD3 R2, PT, PT, R2, 0x2, RZ ;  /* 0x0000000202027810 */ /* 0x000fc80007ffe0ff */
[C---:B------:R-:W-:Y:S01]  /*04b0*/  IADD3 R3, PT, PT, R9.reuse, 0x1, RZ ;  /* 0x0000000109037810 */ /* 0x040fe20007ffe0ff */
[----:B-1----:R-:W-:-:S04]  /*04c0*/  IMAD.WIDE.U32 R8, R9, 0x4, R4 ;  /* 0x0000000409087825 */ /* 0x002fc800078e0004 */
[----:B------:R-:W-:Y:S01]  /*04d0*/  IMAD.WIDE.U32 R4, R3, 0x4, R4 ;  /* 0x0000000403047825 */ /* 0x000fe200078e0004 */
[----:B------:R1:W-:Y:S04]  /*04e0*/  STG.E desc[UR6][R8.64], RZ ;  /* 0x000000ff08007986 */ /* 0x0003e8000c101906 */
[----:B------:R1:W-:Y:S02]  /*04f0*/  STG.E desc[UR6][R4.64], RZ ;  /* 0x000000ff04007986 */ /* 0x0003e4000c101906 */
.L_x_4:
[----:B------:R-:W-:-:S04]  /*0500*/  @!P2 IMAD R3, R0, R7, R2 ;  /* 0x000000070003a224 */ /* 0x000fc800078e0202 */
[----:B0-----:R-:W-:-:S05]  /*0510*/  @!P2 IMAD.WIDE.U32 R2, R3, 0x4, R10 ;  /* 0x000000040302a825 */ /* 0x001fca00078e000a */
[----:B------:R2:W-:Y:S02]  /*0520*/  @!P2 STG.E desc[UR6][R2.64], RZ ;  /* 0x000000ff0200a986 */ /* 0x0005e4000c101906 */
.L_x_0:
[----:B01----:R-:W0:Y:S02]  /*0530*/  LDC.64 R10, c[0x0][0x388] ;  /* 0x0000e200ff0a7b82 */ /* 0x003e240000000a00 */
[----:B0-----:R-:W-:-:S05]  /*0540*/  IMAD.WIDE.U32 R10, R0, 0x4, R10 ;  /* 0x00000004000a7825 */ /* 0x001fca00078e000a */
[----:B------:R-:W3:Y:S04]  /*0550*/  LDG.E R5, desc[UR6][R10.64] ;  /* 0x000000060a057981 */ /* 0x000ee8000c1e1900 */
[----:B--2---:R-:W3:Y:S02]  /*0560*/  LDG.E R2, desc[UR6][R10.64+0x4] ;  /* 0x000004060a027981 */ /* 0x004ee4000c1e1900 */
[----:B---3--:R-:W-:-:S13]  /*0570*/  ISETP.GE.U32.AND P1, PT, R5, R2, PT ;  /* 0x000000020500720c */ /* 0x008fda0003f26070 */
[----:B------:R-:W-:Y:S05]  /*0580*/  @P1 EXIT ;  /* 0x000000000000194d */ /* 0x000fea0003800000 */
[----:B------:R-:W-:Y:S05]  /*0590*/  @!P0 EXIT ;  /* 0x000000000000894d */ /* 0x000fea0003800000 */
[C---:B------:R-:W-:Y:S02]  /*05a0*/  LOP3.LUT R2, R7.reuse, 0xf, RZ, 0xc0, !PT ;  /* 0x0000000f07027812 */ /* 0x040fe400078ec0ff */
[----:B------:R-:W-:Y:S02]  /*05b0*/  LOP3.LUT R3, R7, 0x7, RZ, 0xc0, !PT ;  /* 0x0000000707037812 */ /* 0x000fe400078ec0ff */
[----:B------:R-:W-:Y:S02]  /*05c0*/  IADD3 R4, PT, PT, R2, -0x1, RZ ;  /* 0xffffffff02047810 */ /* 0x000fe40007ffe0ff */
[----:B------:R-:W-:Y:S02]  /*05d0*/  IADD3 R6, PT, PT, R3, -0x1, RZ ;  /* 0xffffffff03067810 */ /* 0x000fe40007ffe0ff */
[----:B------:R-:W-:Y:S02]  /*05e0*/  ISETP.GE.U32.AND P0, PT, R4, 0x7, PT ;  /* 0x000000070400780c */ /* 0x000fe40003f06070 */
[----:B------:R-:W-:-:S02]  /*05f0*/  LOP3.LUT R4, R7, 0xfffffff0, RZ, 0xc0, !PT ;  /* 0xfffffff007047812 */ /* 0x000fc400078ec0ff */
[----:B------:R-:W-:Y:S02]  /*0600*/  ISETP.GE.U32.AND P1, PT, R6, 0x3, PT ;  /* 0x000000030600780c */ /* 0x000fe40003f26070 */
[----:B------:R-:W-:Y:S01]  /*0610*/  LOP3.LUT R6, R7, 0x3, RZ, 0xc0, !PT ;  /* 0x0000000307067812 */ /* 0x000fe200078ec0ff */
[----:B------:R-:W-:Y:S01]  /*0620*/  IMAD R7, R0, R7, 0x7 ;  /* 0x0000000700077424 */ /* 0x000fe200078e0207 */
[----:B------:R-:W-:-:S09]  /*0630*/  IADD3 R8, PT, PT, -R4, RZ, RZ ;  /* 0x000000ff04087210 */ /* 0x000fd20007ffe1ff */
.L_x_10:
[----:B------:R-:W0:Y:S08]  /*0640*/  LDC.64 R12, c[0x0][0x390] ;  /* 0x0000e400ff0c7b82 */ /* 0x000e300000000a00 */
[----:B------:R-:W1:Y:S01]  /*0650*/  LDC R24, c[0x0][0x398] ;  /* 0x0000e600ff187b82 */ /* 0x000e620000000800 */
[----:B0-----:R-:W-:-:S05]  /*0660*/  IMAD.WIDE R12, R5, 0x4, R12 ;  /* 0x00000004050c7825 */ /* 0x001fca00078e020c */
[----:B----45:R0:W5:Y:S01]  /*0670*/  LDG.E R9, desc[UR6][R12.64] ;  /* 0x000000060c097981 */ /* 0x030162000c1e1900 */
[----:B------:R-:W-:Y:S02]  /*0680*/  MOV R25, RZ ;  /* 0x000000ff00197202 */ /* 0x000fe40000000f00 */
[----:B-1----:R-:W-:-:S13]  /*0690*/  ISETP.GE.U32.AND P2, PT, R24, 0x10, PT ;  /* 0x000000101800780c */ /* 0x002fda0003f46070 */
[----:B0--3--:R-:W-:Y:S05]  /*06a0*/  @!P2 BRA `(.L_x_5) ;  /* 0x000000080024a947 */ /* 0x009fea0003800000 */
[----:B-----5:R-:W-:Y:S01]  /*06b0*/  IMAD R29, R9, R24, 0x7 ;  /* 0x00000007091d7424 */ /* 0x020fe200078e0218 */
[----:B------:R-:W-:Y:S02]  /*06c0*/  MOV R25, R7 ;  /* 0x0000000700197202 */ /* 0x000fe40000000f00 */
[----:B------:R-:W-:-:S07]  /*06d0*/  MOV R28, R8 ;  /* 0x00000008001c7202 */ /* 0x000fce0000000f00 */
.L_x_6:
[----:B0-----:R-:W0:Y:S01]  /*06e0*/  LDC.64 R14, c[0x0][0x3a0] ;  /* 0x0000e800ff0e7b82 */ /* 0x001e220000000a00 */
[----:B------:R-:W-:Y:S02]  /*06f0*/  IADD3 R17, PT, PT, R29, -0x7, RZ ;  /* 0xfffffff91d117810 */ /* 0x000fe40007ffe0ff */
[----:B------:R-:W-:-:S05]  /*0700*/  IADD3 R27, PT, PT, R25, -0x7, RZ ;  /* 0xfffffff9191b7810 */ /* 0x000fca0007ffe0ff */
[----:B------:R-:W1:Y:S01]  /*0710*/  LDC.64 R12, c[0x0][0x3a8] ;  /* 0x0000ea00ff0c7b82 */ /* 0x000e620000000a00 */
[----:B0-----:R-:W-:-:S06]  /*0720*/  IMAD.WIDE.U32 R16, R17, 0x4, R14 ;  /* 0x0000000411107825 */ /* 0x001fcc00078e000e */
[----:B------:R-:W2:Y:S01]  /*0730*/  LDG.E R16, desc[UR6][R16.64] ;  /* 0x0000000610107981 */ /* 0x000ea2000c1e1900 */
[----:B-1----:R-:W-:-:S05]  /*0740*/  IMAD.WIDE.U32 R26, R27, 0x4, R12 ;  /* 0x000000041b1a7825 */ /* 0x002fca00078e000c */
[----:B------:R-:W2:Y:S01]  /*0750*/  LDG.E R19, desc[UR6][R26.64] ;  /* 0x000000061a137981 */ /* 0x000ea2000c1e1900 */
[----:B------:R-:W-:Y:S02]  /*0760*/  IADD3 R21, PT, PT, R29, -0x6, RZ ;  /* 0xfffffffa1d157810 */ /* 0x000fe40007ffe0ff */
[----:B------:R-:W-:-:S05]  /*0770*/  IADD3 R23, PT, PT, R25, -0x6, RZ ;  /* 0xfffffffa19177810 */ /* 0x000fca0007ffe0ff */
[----:B------:R-:W-:-:S04]  /*0780*/  IMAD.WIDE.U32 R22, R23, 0x4, R12 ;  /* 0x0000000417167825 */ /* 0x000fc800078e000c */
[----:B--2---:R-:W-:-:S05]  /*0790*/  FADD R19, R16, R19 ;  /* 0x0000001310137221 */ /* 0x004fca0000000000 */
[----:B------:R0:W-:Y:S02]  /*07a0*/  STG.E desc[UR6][R26.64], R19 ;  /* 0x000000131a007986 */ /* 0x0001e4000c101906 */
[----:B0-----:R-:W-:Y:S02]  /*07b0*/  IMAD.WIDE.U32 R18, R21, 0x4, R14 ;  /* 0x0000000415127825 */ /* 0x001fe400078e000e */
[----:B------:R-:W2:Y:S04]  /*07c0*/  LDG.E R21, desc[UR6][R22.64] ;  /* 0x0000000616157981 */ /* 0x000ea8000c1e1900 */
[----:B------:R-:W2:Y:S01]  /*07d0*/  LDG.E R18, desc[UR6][R18.64] ;  /* 0x0000000612127981 */ /* 0x000ea2000c1e1900 */
[----:B------:R-:W-:Y:S02]  /*07e0*/  IADD3 R17, PT, PT, R29, -0x5, RZ ;  /* 0xfffffffb1d117810 */ /* 0x000fe40007ffe0ff */
[----:B------:R-:W-:-:S03]  /*07f0*/  IADD3 R20, PT, PT, R25, -0x5, RZ ;  /* 0xfffffffb19147810 */ /* 0x000fc60007ffe0ff */
[----:B------:R-:W-:-:S04]  /*0800*/  IMAD.WIDE.U32 R16, R17, 0x4, R14 ;  /* 0x0000000411107825 */ /* 0x000fc800078e000e */
[----:B--2---:R-:W-:-:S05]  /*0810*/  FADD R21, R18, R21 ;  /* 0x0000001512157221 */ /* 0x004fca0000000000 */
[----:B------:R0:W-:Y:S04]  /*0820*/  STG.E desc[UR6][R22.64], R21 ;  /* 0x0000001516007986 */ /* 0x0001e8000c101906 */
[----:B------:R-:W2:Y:S01]  /*0830*/  LDG.E R16, desc[UR6][R16.64] ;  /* 0x0000000610107981 */ /* 0x000ea2000c1e1900 */
[----:B0-----:R-:W-:-:S05]  /*0840*/  IMAD.WIDE.U32 R20, R20, 0x4, R12 ;  /* 0x0000000414147825 */ /* 0x001fca00078e000c */
        /* <DEDUP_REMOVED lines=33> */
[----:B------:R-:W-:-:S04]  /*0a60*/  IMAD.WIDE.U32 R18, R29, 0x4, R14 ;  /* 0x000000041d127825 */ /* 0x000fc800078e000e */
[----:B--2---:R-:W-:-:S05]  /*0a70*/  FADD R23, R16, R23 ;  /* 0x0000001710177221 */ /* 0x004fca0000000000 */
[----:B------:R0:W-:Y:S04]  /*0a80*/  STG.E desc[UR6][R26.64], R23 ;  /* 0x000000171a007986 */ /* 0x0001e8000c101906 */
[----:B------:R1:W2:Y:S01]  /*0a90*/  LDG.E R18, desc[UR6][R18.64] ;  /* 0x0000000612127981 */ /* 0x0002a2000c1e1900 */
[----:B0-----:R-:W-:-:S05]  /*0aa0*/  IMAD.WIDE.U32 R22, R25, 0x4, R12 ;  /* 0x0000000419167825 */ /* 0x001fca00078e000c */
[----:B------:R-:W2:Y:S01]  /*0ab0*/  LDG.E R17, desc[UR6][R22.64] ;  /* 0x0000000616117981 */ /* 0x000ea2000c1e1900 */
[----:B------:R-:W-:Y:S02]  /*0ac0*/  IADD3 R20, PT, PT, R29, 0x1, RZ ;  /* 0x000000011d147810 */ /* 0x000fe40007ffe0ff */
[----:B-1----:R-:W-:Y:S01]  /*0ad0*/  IADD3 R19, PT, PT, R25, 0x1, RZ ;  /* 0x0000000119137810 */ /* 0x002fe20007ffe0ff */
[----:B--2---:R-:W-:Y:S02]  /*0ae0*/  FADD R21, R18, R17 ;  /* 0x0000001112157221 */ /* 0x004fe40000000000 */
[----:B------:R-:W-:-:S03]  /*0af0*/  IMAD.WIDE.U32 R16, R20, 0x4, R14 ;  /* 0x0000000414107825 */ /* 0x000fc600078e000e */
[----:B------:R0:W-:Y:S04]  /*0b00*/  STG.E desc[UR6][R22.64], R21 ;  /* 0x0000001516007986 */ /* 0x0001e8000c101906 */
[----:B------:R-:W2:Y:S01]  /*0b10*/  LDG.E R16, desc[UR6][R16.64] ;  /* 0x0000000610107981 */ /* 0x000ea2000c1e1900 */
[----:B0-----:R-:W-:-:S05]  /*0b20*/  IMAD.WIDE.U32 R20, R19, 0x4, R12 ;  /* 0x0000000413147825 */ /* 0x001fca00078e000c */
[----:B------:R-:W2:Y:S01]  /*0b30*/  LDG.E R27, desc[UR6][R20.64] ;  /* 0x00000006141b7981 */ /* 0x000ea2000c1e1900 */
[----:B------:R-:W-:Y:S02]  /*0b40*/  IADD3 R19, PT, PT, R29, 0x2, RZ ;  /* 0x000000021d137810 */ /* 0x000fe40007ffe0ff */
[----:B------:R-:W-:-:S03]  /*0b50*/  IADD3 R26, PT, PT, R25, 0x2, RZ ;  /* 0x00000002191a7810 */ /* 0x000fc60007ffe0ff */
[----:B------:R-:W-:-:S04]  /*0b60*/  IMAD.WIDE.U32 R18, R19, 0x4, R14 ;  /* 0x0000000413127825 */ /* 0x000fc800078e000e */
[----:B--2---:R-:W-:-:S05]  /*0b70*/  FADD R27, R16, R27 ;  /* 0x0000001b101b7221 */ /* 0x004fca0000000000 */
        /* <DEDUP_REMOVED lines=13> */
[----:B------:R-:W-:Y:S01]  /*0c50*/  IADD3 R18, PT, PT, R25, 0x4, RZ ;  /* 0x0000000419127810 */ /* 0x000fe20007ffe0ff */
[----:B--2---:R-:W-:-:S05]  /*0c60*/  FADD R21, R16, R21 ;  /* 0x0000001510157221 */ /* 0x004fca0000000000 */
[----:B------:R0:W-:Y:S02]  /*0c70*/  STG.E desc[UR6][R22.64], R21 ;  /* 0x0000001516007986 */ /* 0x0001e4000c101906 */
[----:B0-----:R-:W-:-:S04]  /*0c80*/  IMAD.WIDE.U32 R20, R19, 0x4, R14 ;  /* 0x0000000413147825 */ /* 0x001fc800078e000e */
[----:B------:R-:W-:Y:S02]  /*0c90*/  IMAD.WIDE.U32 R18, R18, 0x4, R12 ;  /* 0x0000000412127825 */ /* 0x000fe400078e000c */
[----:B------:R-:W2:Y:S04]  /*0ca0*/  LDG.E R20, desc[UR6][R20.64] ;  /* 0x0000000614147981 */ /* 0x000ea8000c1e1900 */
        /* <DEDUP_REMOVED lines=28> */
[----:B------:R-:W-:-:S04]  /*0e70*/  IMAD.WIDE.U32 R12, R23, 0x4, R12 ;  /* 0x00000004170c7825 */ /* 0x000fc800078e000c */
[----:B--2---:R-:W-:-:S05]  /*0e80*/  FADD R26, R18, R26 ;  /* 0x0000001a121a7221 */ /* 0x004fca0000000000 */
[----:B------:R0:W-:Y:S04]  /*0e90*/  STG.E desc[UR6][R16.64], R26 ;  /* 0x0000001a10007986 */ /* 0x0001e8000c101906 */
[----:B------:R-:W2:Y:S04]  /*0ea0*/  LDG.E R14, desc[UR6][R14.64] ;  /* 0x000000060e0e7981 */ /* 0x000ea8000c1e1900 */
[----:B------:R-:W2:Y:S01]  /*0eb0*/  LDG.E R21, desc[UR6][R12.64] ;  /* 0x000000060c157981 */ /* 0x000ea2000c1e1900 */
[----:B------:R-:W-:-:S04]  /*0ec0*/  IADD3 R28, PT, PT, R28, 0x10, RZ ;  /* 0x000000101c1c7810 */ /* 0x000fc80007ffe0ff */
[----:B------:R-:W-:Y:S02]  /*0ed0*/  ISETP.NE.AND P2, PT, R28, RZ, PT ;  /* 0x000000ff1c00720c */ /* 0x000fe40003f45270 */
[----:B------:R-:W-:Y:S02]  /*0ee0*/  IADD3 R29, PT, PT, R29, 0x10, RZ ;  /* 0x000000101d1d7810 */ /* 0x000fe40007ffe0ff */
[----:B------:R-:W-:Y:S01]  /*0ef0*/  IADD3 R25, PT, PT, R25, 0x10, RZ ;  /* 0x0000001019197810 */ /* 0x000fe20007ffe0ff */
[----:B--2---:R-:W-:-:S05]  /*0f00*/  FADD R21, R14, R21 ;  /* 0x000000150e157221 */ /* 0x004fca0000000000 */
[----:B------:R0:W-:Y:S03]  /*0f10*/  STG.E desc[UR6][R12.64], R21 ;  /* 0x000000150c007986 */ /* 0x0001e6000c101906 */
[----:B------:R-:W-:Y:S05]  /*0f20*/  @P2 BRA `(.L_x_6) ;  /* 0xfffffff400ec2947 */ /* 0x000fea000383ffff */
[----:B------:R-:W-:-:S07]  /*0f30*/  MOV R25, R4 ;  /* 0x0000000400197202 */ /* 0x000fce0000000f00 */
.L_x_5:
[----:B------:R-:W-:-:S13]  /*0f40*/  ISETP.NE.AND P2, PT, R2, RZ, PT ;  /* 0x000000ff0200720c */ /* 0x000fda0003f45270 */
[----:B------:R-:W-:Y:S05]  /*0f50*/  @!P2 BRA `(.L_x_7) ;  /* 0x000000080024a947 */ /* 0x000fea0003800000 */
[----:B------:R-:W-:Y:S01]  /*0f60*/  ISETP.NE.AND P2, PT, R3, RZ, PT ;  /* 0x000000ff0300720c */ /* 0x000fe20003f45270 */
[----:B------:R-:W-:-:S12]  /*0f70*/  @!P0 BRA `(.L_x_8) ;  /* 0x00000004000c8947 */ /* 0x000fd80003800000 */
[----:B------:R-:W1:Y:S01]  /*0f80*/  LDC.64 R14, c[0x0][0x3a0] ;  /* 0x0000e800ff0e7b82 */ /* 0x000e620000000a00 */
[-CC-:B-----5:R-:W-:Y:S02]  /*0f90*/  IMAD R29, R9, R24.reuse, R25.reuse ;  /* 0x00000018091d7224 */ /* 0x1a0fe400078e0219 */
[----:B------:R-:W-:-:S05]  /*0fa0*/  IMAD R28, R0, R24, R25 ;  /* 0x00000018001c7224 */ /* 0x000fca00078e0219 */
[----:B0-----:R-:W0:Y:S01]  /*0fb0*/  LDC.64 R12, c[0x0][0x3a8] ;  /* 0x0000ea00ff0c7b82 */ /* 0x001e220000000a00 */
[----:B-1----:R-:W-:-:S06]  /*0fc0*/  IMAD.WIDE.U32 R16, R29, 0x4, R14 ;  /* 0x000000041d107825 */ /* 0x002fcc00078e000e */
[----:B------:R-:W2:Y:S01]  /*0fd0*/  LDG.E R16, desc[UR6][R16.64] ;  /* 0x0000000610107981 */ /* 0x000ea2000c1e1900 */
[----:B0-----:R-:W-:-:S05]  /*0fe0*/  IMAD.WIDE.U32 R20, R28, 0x4, R12 ;  /* 0x000000041c147825 */ /* 0x001fca00078e000c */
[----:B------:R-:W2:Y:S01]  /*0ff0*/  LDG.E R19, desc[UR6][R20.64] ;  /* 0x0000000614137981 */ /* 0x000ea2000c1e1900 */
[----:B------:R-:W-:Y:S02]  /*1000*/  IADD3 R23, PT, PT, R29, 0x1, RZ ;  /* 0x000000011d177810 */ /* 0x000fe40007ffe0ff */
[----:B------:R-:W-:-:S05]  /*1010*/  IADD3 R27, PT, PT, R28, 0x1, RZ ;  /* 0x000000011c1b7810 */ /* 0x000fca0007ffe0ff */
[----:B------:R-:W-:-:S04]  /*1020*/  IMAD.WIDE.U32 R26, R27, 0x4, R12 ;  /* 0x000000041b1a7825 */ /* 0x000fc800078e000c */
[----:B--2---:R-:W-:-:S05]  /*1030*/  FADD R19, R16, R19 ;  /* 0x0000001310137221 */ /* 0x004fca0000000000 */
[----:B------:R0:W-:Y:S02]  /*1040*/  STG.E desc[UR6][R20.64], R19 ;  /* 0x0000001314007986 */ /* 0x0001e4000c101906 */
[----:B0-----:R-:W-:Y:S02]  /*1050*/  IMAD.WIDE.U32 R18, R23, 0x4, R14 ;  /* 0x0000000417127825 */ /* 0x001fe400078e000e */
        /* <DEDUP_REMOVED lines=50> */
[----:B------:R-:W-:Y:S01]  /*1380*/  IADD3 R25, PT, PT, R25, 0x8, RZ ;  /* 0x0000000819197810 */ /* 0x000fe20007ffe0ff */
[----:B--2---:R-:W-:-:S05]  /*1390*/  FADD R21, R14, R21 ;  /* 0x000000150e157221 */ /* 0x004fca0000000000 */
[----:B------:R1:W-:Y:S02]  /*13a0*/  STG.E desc[UR6][R12.64], R21 ;  /* 0x000000150c007986 */ /* 0x0003e4000c101906 */
.L_x_8:
[----:B------:R-:W-:Y:S05]  /*13b0*/  @!P2 BRA `(.L_x_7) ;  /* 0x00000004000ca947 */ /* 0x000fea0003800000 */
[----:B------:R-:W-:Y:S01]  /*13c0*/  ISETP.NE.AND P2, PT, R6, RZ, PT ;  /* 0x000000ff0600720c */ /* 0x000fe20003f45270 */
[----:B------:R-:W-:-:S12]  /*13d0*/  @!P1 BRA `(.L_x_9) ;  /* 0x00000000008c9947 */ /* 0x000fd80003800000 */
[----:B------:R-:W2:Y:S01]  /*13e0*/  LDC.64 R14, c[0x0][0x3a0] ;  /* 0x0000e800ff0e7b82 */ /* 0x000ea20000000a00 */
[-CC-:B-----5:R-:W-:Y:S02]  /*13f0*/  IMAD R29, R9, R24.reuse, R25.reuse ;  /* 0x00000018091d7224 */ /* 0x1a0fe400078e0219 */
[----:B------:R-:W-:-:S05]  /*1400*/  IMAD R28, R0, R24, R25 ;  /* 0x00000018001c7224 */ /* 0x000fca00078e0219 */
[----:B01----:R-:W0:Y:S01]  /*1410*/  LDC.64 R12, c[0x0][0x3a8] ;  /* 0x0000ea00ff0c7b82 */ /* 0x003e220000000a00 */
[----:B--2---:R-:W-:-:S06]  /*1420*/  IMAD.WIDE.U32 R20, R29, 0x4, R14 ;  /* 0x000000041d147825 */ /* 0x004fcc00078e000e */
        /* <DEDUP_REMOVED lines=11> */
[----:B------:R-:W-:-:S05]  /*14e0*/  IADD3 R21, PT, PT, R29, 0x2, RZ ;  /* 0x000000021d157810 */ /* 0x000fca0007ffe0ff */
[----:B------:R-:W-:-:S04]  /*14f0*/  IMAD.WIDE.U32 R20, R21, 0x4, R14 ;  /* 0x0000000415147825 */ /* 0x000fc800078e000e */
[----:B--2---:R-:W-:Y:S01]  /*1500*/  FADD R16, R16, R23 ;  /* 0x0000001710107221 */ /* 0x004fe20000000000 */
[----:B------:R-:W-:-:S05]  /*1510*/  IADD3 R23, PT, PT, R28, 0x2, RZ ;  /* 0x000000021c177810 */ /* 0x000fca0007ffe0ff */
[----:B------:R-:W-:Y:S01]  /*1520*/  IMAD.WIDE.U32 R22, R23, 0x4, R12 ;  /* 0x0000000417167825 */ /* 0x000fe200078e000c */
[----:B------:R2:W-:Y:S04]  /*1530*/  STG.E desc[UR6][R18.64], R16 ;  /* 0x0000001012007986 */ /* 0x0005e8000c101906 */
[----:B------:R-:W3:Y:S04]  /*1540*/  LDG.E R20, desc[UR6][R20.64] ;  /* 0x0000000614147981 */ /* 0x000ee8000c1e1900 */
[----:B------:R-:W3:Y:S01]  /*1550*/  LDG.E R27, desc[UR6][R22.64] ;  /* 0x00000006161b7981 */ /* 0x000ee2000c1e1900 */
[----:B------:R-:W-:-:S02]  /*1560*/  IADD3 R29, PT, PT, R29, 0x3, RZ ;  /* 0x000000031d1d7810 */ /* 0x000fc40007ffe0ff */
[----:B------:R-:W-:-:S03]  /*1570*/  IADD3 R17, PT, PT, R28, 0x3, RZ ;  /* 0x000000031c117810 */ /* 0x000fc60007ffe0ff */
[----:B------:R-:W-:-:S04]  /*1580*/  IMAD.WIDE.U32 R14, R29, 0x4, R14 ;  /* 0x000000041d0e7825 */ /* 0x000fc800078e000e */
[----:B------:R-:W-:-:S04]  /*1590*/  IMAD.WIDE.U32 R12, R17, 0x4, R12 ;  /* 0x00000004110c7825 */ /* 0x000fc800078e000c */
[----:B---3--:R-:W-:-:S05]  /*15a0*/  FADD R27, R20, R27 ;  /* 0x0000001b141b7221 */ /* 0x008fca0000000000 */
[----:B------:R2:W-:Y:S04]  /*15b0*/  STG.E desc[UR6][R22.64], R27 ;  /* 0x0000001b16007986 */ /* 0x0005e8000c101906 */
[----:B------:R-:W3:Y:S04]  /*15c0*/  LDG.E R14, desc[UR6][R14.64] ;  /* 0x000000060e0e7981 */ /* 0x000ee8000c1e1900 */
[----:B------:R-:W3:Y:S01]  /*15d0*/  LDG.E R17, desc[UR6][R12.64] ;  /* 0x000000060c117981 */ /* 0x000ee2000c1e1900 */
[----:B------:R-:W-:Y:S01]  /*15e0*/  IADD3 R25, PT, PT, R25, 0x4, RZ ;  /* 0x0000000419197810 */ /* 0x000fe20007ffe0ff */
[----:B---3--:R-:W-:-:S05]  /*15f0*/  FADD R17, R14, R17 ;  /* 0x000000110e117221 */ /* 0x008fca0000000000 */
[----:B------:R2:W-:Y:S02]  /*1600*/  STG.E desc[UR6][R12.64], R17 ;  /* 0x000000110c007986 */ /* 0x0005e4000c101906 */
.L_x_9:
[----:B------:R-:W-:Y:S05]  /*1610*/  @!P2 BRA `(.L_x_7) ;  /* 0x000000000074a947 */ /* 0x000fea0003800000 */
[----:B012---:R-:W0:Y:S01]  /*1620*/  LDC.64 R12, c[0x0][0x3a0] ;  /* 0x0000e800ff0c7b82 */ /* 0x007e220000000a00 */
[-CC-:B-----5:R-:W-:Y:S02]  /*1630*/  IMAD R9, R9, R24.reuse, R25.reuse ;  /* 0x0000001809097224 */ /* 0x1a0fe400078e0219 */
[----:B------:R-:W-:-:S05]  /*1640*/  IMAD R21, R0, R24, R25 ;  /* 0x0000001800157224 */ /* 0x000fca00078e0219 */
[----:B------:R-:W1:Y:S01]  /*1650*/  LDC.64 R14, c[0x0][0x3a8] ;  /* 0x0000ea00ff0e7b82 */ /* 0x000e620000000a00 */
[----:B0-----:R-:W-:-:S06]  /*1660*/  IMAD.WIDE.U32 R16, R9, 0x4, R12 ;  /* 0x0000000409107825 */ /* 0x001fcc00078e000c */
[----:B------:R-:W2:Y:S01]  /*1670*/  LDG.E R16, desc[UR6][R16.64] ;  /* 0x0000000610107981 */ /* 0x000ea2000c1e1900 */
[----:B-1----:R-:W-:-:S05]  /*1680*/  IMAD.WIDE.U32 R18, R21, 0x4, R14 ;  /* 0x0000000415127825 */ /* 0x002fca00078e000e */
[----:B------:R-:W2:Y:S01]  /*1690*/  LDG.E R23, desc[UR6][R18.64] ;  /* 0x0000000612177981 */ /* 0x000ea2000c1e1900 */
[----:B------:R-:W-:Y:S01]  /*16a0*/  ISETP.NE.AND P2, PT, R6, 0x1, PT ;  /* 0x000000010600780c */ /* 0x000fe20003f45270 */
[----:B--2---:R-:W-:-:S05]  /*16b0*/  FADD R23, R16, R23 ;  /* 0x0000001710177221 */ /* 0x004fca0000000000 */
[----:B------:R3:W-:Y:S07]  /*16c0*/  STG.E desc[UR6][R18.64], R23 ;  /* 0x0000001712007986 */ /* 0x0007ee000c101906 */
[----:B------:R-:W-:Y:S05]  /*16d0*/  @!P2 BRA `(.L_x_7) ;  /* 0x000000000044a947 */ /* 0x000fea0003800000 */
[----:B------:R-:W-:Y:S02]  /*16e0*/  IADD3 R17, PT, PT, R9, 0x1, RZ ;  /* 0x0000000109117810 */ /* 0x000fe40007ffe0ff */
[----:B---3--:R-:W-:-:S03]  /*16f0*/  IADD3 R19, PT, PT, R21, 0x1, RZ ;  /* 0x0000000115137810 */ /* 0x008fc60007ffe0ff */
[----:B------:R-:W-:-:S04]  /*1700*/  IMAD.WIDE.U32 R16, R17, 0x4, R12 ;  /* 0x0000000411107825 */ /* 0x000fc800078e000c */
[----:B------:R-:W-:Y:S02]  /*1710*/  IMAD.WIDE.U32 R18, R19, 0x4, R14 ;  /* 0x0000000413127825 */ /* 0x000fe400078e000e */
[----:B------:R-:W2:Y:S04]  /*1720*/  LDG.E R16, desc[UR6][R16.64] ;  /* 0x0000000610107981 */ /* 0x000ea8000c1e1900 */
[----:B------:R-:W2:Y:S01]  /*1730*/  LDG.E R23, desc[UR6][R18.64] ;  /* 0x0000000612177981 */ /* 0x000ea2000c1e1900 */
[----:B------:R-:W-:-:S13]  /*1740*/  ISETP.NE.AND P2, PT, R6, 0x2, PT ;  /* 0x000000020600780c */ /* 0x000fda0003f45270 */
[----:B------:R-:W-:Y:S02]  /*1750*/  @P2 IADD3 R9, PT, PT, R9, 0x2, RZ ;  /* 0x0000000209092810 */ /* 0x000fe40007ffe0ff */
[----:B------:R-:W-:-:S03]  /*1760*/  @P2 IADD3 R21, PT, PT, R21, 0x2, RZ ;  /* 0x0000000215152810 */ /* 0x000fc60007ffe0ff */
[----:B------:R-:W-:-:S04]  /*1770*/  @P2 IMAD.WIDE.U32 R12, R9, 0x4, R12 ;  /* 0x00000004090c2825 */ /* 0x000fc800078e000c */
[----:B------:R-:W-:-:S04]  /*1780*/  @P2 IMAD.WIDE.U32 R14, R21, 0x4, R14 ;  /* 0x00000004150e2825 */ /* 0x000fc800078e000e */
[----:B--2---:R-:W-:-:S05]  /*1790*/  FADD R23, R16, R23 ;  /* 0x0000001710177221 */ /* 0x004fca0000000000 */
[----:B------:R4:W-:Y:S04]  /*17a0*/  STG.E desc[UR6][R18.64], R23 ;  /* 0x0000001712007986 */ /* 0x0009e8000c101906 */
[----:B------:R-:W2:Y:S04]  /*17b0*/  @P2 LDG.E R12, desc[UR6][R12.64] ;  /* 0x000000060c0c2981 */ /* 0x000ea8000c1e1900 */
[----:B------:R-:W2:Y:S02]  /*17c0*/  @P2 LDG.E R9, desc[UR6][R14.64] ;  /* 0x000000060e092981 */ /* 0x000ea4000c1e1900 */
[----:B--2---:R-:W-:-:S05]  /*17d0*/  @P2 FADD R9, R12, R9 ;  /* 0x000000090c092221 */ /* 0x004fca0000000000 */
[----:B------:R4:W-:Y:S02]  /*17e0*/  @P2 STG.E desc[UR6][R14.64], R9 ;  /* 0x000000090e002986 */ /* 0x0009e4000c101906 */
.L_x_7:
[----:B012---:R-:W2:Y:S01]  /*17f0*/  LDG.E R12, desc[UR6][R10.64+0x4] ;  /* 0x000004060a0c7981 */ /* 0x007ea2000c1e1900 */
[----:B------:R-:W-:-:S04]  /*1800*/  IADD3 R5, PT, PT, R5, 0x1, RZ ;  /* 0x0000000105057810 */ /* 0x000fc80007ffe0ff */
[----:B--2---:R-:W-:-:S13]  /*1810*/  ISETP.GE.U32.AND P2, PT, R5, R12, PT ;  /* 0x0000000c0500720c */ /* 0x004fda0003f46070 */
[----:B------:R-:W-:Y:S05]  /*1820*/  @!P2 BRA `(.L_x_10) ;  /* 0xffffffec0084a947 */ /* 0x000fea000383ffff */
[----:B------:R-:W-:Y:S05]  /*1830*/  EXIT ;  /* 0x000000000000794d */ /* 0x000fea0003800000 */
.L_x_11:
[----:B------:R-:W-:-:S00]  /*1840*/  BRA `(.L_x_11) ;  /* 0xfffffffc00fc7947 */ /* 0x000fc0000383ffff */
[----:B------:R-:W-:-:S00]  /*1850*/  NOP ;  /* 0x0000000000007918 */ /* 0x000fc00000000000 */
        /* <DEDUP_REMOVED lines=10> */
.L_x_28:


//--------------------- .text.inverse_map         --------------------------
	.section	.text.inverse_map,"ax",@progbits
	.align	128
        .global         inverse_map
        .type           inverse_map,@function
        .size           inverse_map,(.L_x_29 - inverse_map)
        .other          inverse_map,@"STO_CUDA_ENTRY STV_DEFAULT"
inverse_map:
.text.inverse_map:
[----:B------:R-:W-:Y:S01]  /*0000*/  LDC R1, c[0x0][0x37c] ;  /* 0x0000df00ff017b82 */ /* 0x000fe20000000800 */
[----:B------:R-:W0:Y:S01]  /*0010*/  S2R R7, SR_CTAID.X ;  /* 0x0000000000077919 */ /* 0x000e220000002500 */
[----:B------:R-:W0:Y:S01]  /*0020*/  LDCU UR4, c[0x0][0x360] ;  /* 0x00006c00ff0477ac */ /* 0x000e220008000800 */
[----:B------:R-:W0:Y:S01]  /*0030*/  S2R R0, SR_TID.X ;  /* 0x0000000000007919 */ /* 0x000e220000002100 */
[----:B------:R-:W1:Y:S01]  /*0040*/  LDCU UR5, c[0x0][0x380] ;  /* 0x00007000ff0577ac */ /* 0x000e620008000800 */
[----:B0-----:R-:W-:-:S05]  /*0050*/  IMAD R7, R7, UR4, R0 ;  /* 0x0000000407077c24 */ /* 0x001fca000f8e0200 */
[----:B-1----:R-:W-:-:S13]  /*0060*/  ISETP.GT.U32.AND P0, PT, R7, UR5, PT ;  /* 0x0000000507007c0c */ /* 0x002fda000bf04070 */
[----:B------:R-:W-:Y:S05]  /*0070*/  @P0 EXIT ;  /* 0x000000000000094d */ /* 0x000fea0003800000 */
[----:B------:R-:W0:Y:S01]  /*0080*/  LDCU UR6, c[0x0][0x390] ;  /* 0x00007200ff0677ac */ /* 0x000e220008000800 */
[----:B------:R-:W1:Y:S01]  /*0090*/  LDCU.64 UR4, c[0x0][0x358] ;  /* 0x00006b00ff0477ac */ /* 0x000e620008000a00 */
[----:B0-----:R-:W-:-:S09]  /*00a0*/  UISETP.NE.AND UP0, UPT, UR6, URZ, UPT ;  /* 0x000000ff0600728c */ /* 0x001fd2000bf05270 */
[----:B-1----:R-:W-:Y:S05]  /*00b0*/  BRA.U !UP0, `(.L_x_12) ;  /* 0x00000001084c7547 */ /* 0x002fea000b800000 */
[----:B------:R-:W0:Y:S01]  /*00c0*/  LDC.64 R4, c[0x0][0x398] ;  /* 0x0000e600ff047b82 */ /* 0x000e220000000a00 */
[----:B------:R-:W1:Y:S01]  /*00d0*/  LDCU UR6, c[0x0][0x390] ;  /* 0x00007200ff0677ac */ /* 0x000e620008000800 */
[----:B------:R-:W-:Y:S01]  /*00e0*/  BSSY.RECONVERGENT B0, `(.L_x_13) ;  /* 0x000000c000007945 */ /* 0x000fe20003800200 */
[----:B------:R-:W-:Y:S02]  /*00f0*/  IMAD.MOV.U32 R9, RZ, RZ, RZ ;  /* 0x000000ffff097224 */ /* 0x000fe400078e00ff */
[----:B-1----:R-:W-:-:S07]  /*0100*/  IMAD.U32 R0, RZ, RZ, UR6 ;  /* 0x00000006ff007e24 */ /* 0x002fce000f8e00ff */
.L_x_14:
[----:B------:R-:W-:-:S04]  /*0110*/  IADD3 R2, PT, PT, -R9, R0, RZ ;  /* 0x0000000009027210 */ /* 0x000fc80007ffe1ff */
[----:B------:R-:W-:-:S05]  /*0120*/  LEA.HI R11, R2, R9, RZ, 0x1f ;  /* 0x00000009020b7211 */ /* 0x000fca00078ff8ff */
[----:B0-----:R-:W-:-:S06]  /*0130*/  IMAD.WIDE.U32 R2, R11, 0x4, R4 ;  /* 0x000000040b027825 */ /* 0x001fcc00078e0004 */
[----:B------:R-:W2:Y:S02]  /*0140*/  LDG.E R2, desc[UR4][R2.64] ;  /* 0x0000000402027981 */ /* 0x000ea4000c1e1900 */
[----:B--2---:R-:W-:-:S04]  /*0150*/  ISETP.GE.U32.AND P0, PT, R2, R7, PT ;  /* 0x000000070200720c */ /* 0x004fc80003f06070 */
[----:B------:R-:W-:-:S09]  /*0160*/  SEL R0, R0, R11, !P0 ;  /* 0x0000000b00007207 */ /* 0x000fd20004000000 */
[----:B------:R-:W-:-:S05]  /*0170*/  @!P0 VIADD R9, R11, 0x1 ;  /* 0x000000010b098836 */ /* 0x000fca0000000000 */
[----:B------:R-:W-:-:S13]  /*0180*/  ISETP.GE.U32.AND P0, PT, R9, R0, PT ;  /* 0x000000000900720c */ /* 0x000fda0003f06070 */
[----:B------:R-:W-:Y:S05]  /*0190*/  @!P0 BRA `(.L_x_14) ;  /* 0xfffffffc00dc8947 */ /* 0x000fea000383ffff */
[----:B------:R-:W-:Y:S05]  /*01a0*/  BSYNC.RECONVERGENT B0 ;  /* 0x0000000000007941 */ /* 0x000fea0003800200 */
.L_x_13:
[----:B------:R-:W0:Y:S02]  /*01b0*/  LDC.64 R2, c[0x0][0x388] ;  /* 0x0000e200ff027b82 */ /* 0x000e240000000a00 */
[----:B0-----:R-:W-:-:S05]  /*01c0*/  IMAD.WIDE.U32 R2, R7, 0x4, R2 ;  /* 0x0000000407027825 */ /* 0x001fca00078e0002 */
[----:B------:R-:W-:Y:S01]  /*01d0*/  STG.E desc[UR4][R2.64], R9 ;  /* 0x0000000902007986 */ /* 0x000fe2000c101904 */
[----:B------:R-:W-:Y:S05]  /*01e0*/  EXIT ;  /* 0x000000000000794d */ /* 0x000fea0003800000 */
.L_x_12:
[----:B------:R-:W0:Y:S02]  /*01f0*/  LDC.64 R2, c[0x0][0x388] ;  /* 0x0000e200ff027b82 */ /* 0x000e240000000a00 */
[----:B0-----:R-:W-:Y:S01]  /*0200*/  STG.E desc[UR4][R2.64], RZ ;  /* 0x000000ff02007986 */ /* 0x001fe2000c101904 */
[----:B------:R-:W-:Y:S05]  /*0210*/  EXIT ;  /* 0x000000000000794d */ /* 0x000fea0003800000 */
.L_x_15:
        /* <DEDUP_REMOVED lines=14> */
.L_x_29:


//--------------------- .text.sort                --------------------------
	.section	.text.sort,"ax",@progbits
	.align	128
        .global         sort
        .type           sort,@function
        .size           sort,(.L_x_30 - sort)
        .other          sort,@"STO_CUDA_ENTRY STV_DEFAULT"
sort:
.text.sort:
        /* <DEDUP_REMOVED lines=8> */
[----:B------:R-:W0:Y:S01]  /*0080*/  LDC.64 R4, c[0x0][0x388] ;  /* 0x0000e200ff047b82 */ /* 0x000e220000000a00 */
[----:B------:R-:W1:Y:S01]  /*0090*/  LDCU.64 UR4, c[0x0][0x358] ;  /* 0x00006b00ff0477ac */ /* 0x000e620008000a00 */
[----:B0-----:R-:W-:-:S05]  /*00a0*/  IMAD.WIDE R4, R3, 0x4, R4 ;  /* 0x0000000403047825 */ /* 0x001fca00078e0204 */
[----:B-1----:R-:W2:Y:S04]  /*00b0*/  LDG.E R0, desc[UR4][R4.64] ;  /* 0x0000000404007981 */ /* 0x002ea8000c1e1900 */
[----:B------:R-:W2:Y:S02]  /*00c0*/  LDG.E R3, desc[UR4][R4.64+0x4] ;  /* 0x0000040404037981 */ /* 0x000ea4000c1e1900 */
[----:B--2---:R-:W-:-:S13]  /*00d0*/  ISETP.GE.U32.AND P0, PT, R0, R3, PT ;  /* 0x000000030000720c */ /* 0x004fda0003f06070 */
[----:B------:R-:W-:Y:S05]  /*00e0*/  @P0 EXIT ;  /* 0x000000000000094d */ /* 0x000fea0003800000 */
[----:B------:R-:W-:Y:S01]  /*00f0*/  LOP3.LUT R10, RZ, R0, RZ, 0x33, !PT ;  /* 0x00000000ff0a7212 */ /* 0x000fe200078e33ff */
[C---:B------:R-:W-:Y:S01]  /*0100*/  VIADD R5, R3.reuse, 0xfffffffe ;  /* 0xfffffffe03057836 */ /* 0x040fe20000000000 */
[C---:B------:R-:W-:Y:S01]  /*0110*/  LOP3.LUT R12, R0.reuse, 0xf, RZ, 0x3c, !PT ;  /* 0x0000000f000c7812 */ /* 0x040fe200078e3cff */
[----:B------:R-:W-:Y:S01]  /*0120*/  IMAD.MOV.U32 R2, RZ, RZ, RZ ;  /* 0x000000ffff027224 */ /* 0x000fe200078e00ff */
[----:B------:R-:W-:Y:S01]  /*0130*/  LOP3.LUT R14, R0, 0x7, RZ, 0x3c, !PT ;  /* 0x00000007000e7812 */ /* 0x000fe200078e3cff */
[----:B------:R-:W-:Y:S01]  /*0140*/  IMAD.MOV.U32 R8, RZ, RZ, R0 ;  /* 0x000000ffff087224 */ /* 0x000fe200078e0000 */
[C---:B------:R-:W-:Y:S01]  /*0150*/  IADD3 R7, PT, PT, R3.reuse, R10, RZ ;  /* 0x0000000a03077210 */ /* 0x040fe20007ffe0ff */
[C---:B------:R-:W-:Y:S01]  /*0160*/  IMAD.IADD R9, R3.reuse, 0x1, R12 ;  /* 0x0000000103097824 */ /* 0x040fe200078e020c */
[----:B------:R-:W-:Y:S01]  /*0170*/  PRMT R4, RZ, 0x7610, R4 ;  /* 0x00007610ff047816 */ /* 0x000fe20000000004 */
[----:B------:R-:W-:Y:S01]  /*0180*/  IMAD.IADD R10, R3, 0x1, R14 ;  /* 0x00000001030a7824 */ /* 0x000fe200078e020e */
[----:B------:R-:W-:-:S07]  /*0190*/  PRMT R6, RZ, 0x7610, R6 ;  /* 0x00007610ff067816 */ /* 0x000fce0000000006 */
.L_x_26:
[----:B0-----:R-:W-:Y:S01]  /*01a0*/  MOV R11, R8 ;  /* 0x00000008000b7202 */ /* 0x001fe20000000f00 */
[----:B------:R-:W-:Y:S01]  /*01b0*/  VIADD R8, R8, 0x1 ;  /* 0x0000000108087836 */ /* 0x000fe20000000000 */
[----:B------:R-:W-:Y:S03]  /*01c0*/  BSSY.RECONVERGENT B0, `(.L_x_16) ;  /* 0x00000da000007945 */ /* 0x000fe60003800200 */
[----:B------:R-:W-:Y:S01]  /*01d0*/  IMAD.MOV.U32 R25, RZ, RZ, R11 ;  /* 0x000000ffff197224 */ /* 0x000fe200078e000b */
[----:B------:R-:W-:-:S13]  /*01e0*/  ISETP.GE.U32.AND P0, PT, R8, R3, PT ;  /* 0x000000030800720c */ /* 0x000fda0003f06070 */
[----:B------:R-:W-:Y:S05]  /*01f0*/  @P0 BRA `(.L_x_17) ;  /* 0x0000000c00580947 */ /* 0x000fea0003800000 */
[----:B------:R-:W-:Y:S01]  /*0200*/  IADD3 R12, PT, PT, R5, -R0, -R2 ;  /* 0x80000000050c7210 */ /* 0x000fe20007ffe802 */
[----:B------:R-:W-:Y:S01]  /*0210*/  BSSY.RECONVERGENT B1, `(.L_x_18) ;  /* 0x0000064000017945 */ /* 0x000fe20003800200 */
[----:B------:R-:W-:Y:S01]  /*0220*/  IADD3 R23, PT, PT, R7, -R2, RZ ;  /* 0x8000000207177210 */ /* 0x000fe20007ffe0ff */
[----:B------:R-:W-:Y:S01]  /*0230*/  IMAD.MOV.U32 R18, RZ, RZ, R8 ;  /* 0x000000ffff127224 */ /* 0x000fe200078e0008 */
[----:B------:R-:W-:Y:S01]  /*0240*/  ISETP.GE.U32.AND P0, PT, R12, 0xf, PT ;  /* 0x0000000f0c00780c */ /* 0x000fe20003f06070 */
[----:B------:R-:W-:-:S12]  /*0250*/  IMAD.MOV.U32 R25, RZ, RZ, R11 ;  /* 0x000000ffff197224 */ /* 0x000fd800078e000b */
[----:B------:R-:W-:Y:S05]  /*0260*/  @!P0 BRA `(.L_x_19) ;  /* 0x0000000400788947 */ /* 0x000fea0003800000 */
[----:B------:R-:W-:Y:S01]  /*0270*/  LOP3.LUT R22, R23, 0xfffffff0, RZ, 0xc0, !PT ;  /* 0xfffffff017167812 */ /* 0x000fe200078ec0ff */
[----:B------:R-:W-:Y:S01]  /*0280*/  BSSY.RECONVERGENT B2, `(.L_x_20) ;  /* 0x000005b000027945 */ /* 0x000fe20003800200 */
[----:B------:R-:W-:Y:S01]  /*0290*/  MOV R24, R11 ;  /* 0x0000000b00187202 */ /* 0x000fe20000000f00 */
[----:B------:R-:W-:Y:S02]  /*02a0*/  IMAD.MOV.U32 R25, RZ, RZ, R11 ;  /* 0x000000ffff197224 */ /* 0x000fe400078e000b */
[----:B------:R-:W-:-:S07]  /*02b0*/  IMAD.MOV R22, RZ, RZ, -R22 ;  /* 0x000000ffff167224 */ /* 0x000fce00078e0a16 */
.L_x_21:
[----:B------:R-:W0:Y:S01]  /*02c0*/  LDC.64 R14, c[0x0][0x390] ;  /* 0x0000e400ff0e7b82 */ /* 0x000e220000000a00 */
[----:B------:R-:W-:Y:S01]  /*02d0*/  IADD3 R16, PT, PT, R24, 0x1, RZ ;  /* 0x0000000118107810 */ /* 0x000fe20007ffe0ff */
[----:B0-----:R-:W-:-:S04]  /*02e0*/  IMAD.WIDE.U32 R20, R25, 0x4, R14 ;  /* 0x0000000419147825 */ /* 0x001fc800078e000e */
[----:B------:R-:W-:Y:S02]  /*02f0*/  IMAD.WIDE.U32 R12, R16, 0x4, R14 ;  /* 0x00000004100c7825 */ /* 0x000fe400078e000e */
[----:B------:R-:W2:Y:S04]  /*0300*/  LDG.E R20, desc[UR4][R20.64] ;  /* 0x0000000414147981 */ /* 0x000ea8000c1e1900 */
[----:B------:R-:W2:Y:S04]  /*0310*/  LDG.E R17, desc[UR4][R12.64] ;  /* 0x000000040c117981 */ /* 0x000ea8000c1e1900 */
[----:B------:R-:W3:Y:S04]  /*0320*/  LDG.E R18, desc[UR4][R12.64+0x4] ;  /* 0x000004040c127981 */ /* 0x000ee8000c1e1900 */
[----:B------:R-:W4:Y:S01]  /*0330*/  LDG.E R26, desc[UR4][R12.64+0x8] ;  /* 0x000008040c1a7981 */ /* 0x000f22000c1e1900 */
[----:B--2---:R-:W-:-:S04]  /*0340*/  ISETP.GE.U32.AND P0, PT, R17, R20, PT ;  /* 0x000000141100720c */ /* 0x004fc80003f06070 */
[----:B------:R-:W-:-:S05]  /*0350*/  SEL R25, R16, R25, !P0 ;  /* 0x0000001910197207 */ /* 0x000fca0004000000 */
[----:B------:R-:W-:-:S06]  /*0360*/  IMAD.WIDE.U32 R16, R25, 0x4, R14 ;  /* 0x0000000419107825 */ /* 0x000fcc00078e000e */
[----:B------:R-:W3:Y:S02]  /*0370*/  LDG.E R17, desc[UR4][R16.64] ;  /* 0x0000000410117981 */ /* 0x000ee4000c1e1900 */
[----:B---3--:R-:W-:-:S13]  /*0380*/  ISETP.GE.U32.AND P0, PT, R18, R17, PT ;  /* 0x000000111200720c */ /* 0x008fda0003f06070 */
[----:B------:R-:W-:-:S04]  /*0390*/  @!P0 VIADD R25, R24, 0x2 ;  /* 0x0000000218198836 */ /* 0x000fc80000000000 */
[----:B------:R-:W-:-:S06]  /*03a0*/  IMAD.WIDE.U32 R18, R25, 0x4, R14 ;  /* 0x0000000419127825 */ /* 0x000fcc00078e000e */
[----:B------:R-:W4:Y:S02]  /*03b0*/  LDG.E R19, desc[UR4][R18.64] ;  /* 0x0000000412137981 */ /* 0x000f24000c1e1900 */
[----:B----4-:R-:W-:Y:S02]  /*03c0*/  ISETP.GE.U32.AND P0, PT, R26, R19, PT ;  /* 0x000000131a00720c */ /* 0x010fe40003f06070 */
[----:B------:R-:W2:Y:S11]  /*03d0*/  LDG.E R26, desc[UR4][R12.64+0xc] ;  /* 0x00000c040c1a7981 */ /* 0x000eb6000c1e1900 */
[----:B------:R-:W-:-:S04]  /*03e0*/  @!P0 VIADD R25, R24, 0x3 ;  /* 0x0000000318198836 */ /* 0x000fc80000000000 */
[----:B------:R-:W-:-:S06]  /*03f0*/  IMAD.WIDE.U32 R20, R25, 0x4, R14 ;  /* 0x0000000419147825 */ /* 0x000fcc00078e000e */
[----:B------:R-:W2:Y:S02]  /*0400*/  LDG.E R21, desc[UR4][R20.64] ;  /* 0x0000000414157981 */ /* 0x000ea4000c1e1900 */
[----:B--2---:R-:W-:Y:S02]  /*0410*/  ISETP.GE.U32.AND P0, PT, R26, R21, PT ;  /* 0x000000151a00720c */ /* 0x004fe40003f06070 */
[----:B------:R-:W2:Y:S11]  /*0420*/  LDG.E R26, desc[UR4][R12.64+0x10] ;  /* 0x000010040c1a7981 */ /* 0x000eb6000c1e1900 */
[----:B------:R-:W-:-:S05]  /*0430*/  @!P0 IADD3 R25, PT, PT, R24, 0x4, RZ ;  /* 0x0000000418198810 */ /* 0x000fca0007ffe0ff */
[----:B------:R-:W-:-:S06]  /*0440*/  IMAD.WIDE.U32 R16, R25, 0x4, R14 ;  /* 0x0000000419107825 */ /* 0x000fcc00078e000e */
[----:B------:R-:W2:Y:S02]  /*0450*/  LDG.E R17, desc[UR4][R16.64] ;  /* 0x0000000410117981 */ /* 0x000ea4000c1e1900 */
[----:B--2---:R-:W-:Y:S02]  /*0460*/  ISETP.GE.U32.AND P0, PT, R26, R17, PT ;  /* 0x000000111a00720c */ /* 0x004fe40003f06070 */
[----:B------:R-:W2:Y:S11]  /*0470*/  LDG.E R26, desc[UR4][R12.64+0x14] ;  /* 0x000014040c1a7981 */ /* 0x000eb6000c1e1900 */
[----:B------:R-:W-:-:S04]  /*0480*/  @!P0 VIADD R25, R24, 0x5 ;  /* 0x0000000518198836 */ /* 0x000fc80000000000 */
        /* <DEDUP_REMOVED lines=36> */
[----:B------:R-:W2:Y:S04]  /*06d0*/  LDG.E R21, desc[UR4][R20.64] ;  /* 0x0000000414157981 */ /* 0x000ea8000c1e1900 */
[----:B------:R-:W3:Y:S01]  /*06e0*/  LDG.E R20, desc[UR4][R12.64+0x3c] ;  /* 0x00003c040c147981 */ /* 0x000ee2000c1e1900 */
[----:B--2---:R-:W-:-:S03]  /*06f0*/  ISETP.GE.U32.AND P0, PT, R26, R21, PT ;  /* 0x000000151a00720c */ /* 0x004fc60003f06070 */
[----:B------:R-:W2:Y:S10]  /*0700*/  LDG.E R26, desc[UR4][R12.64+0x34] ;  /* 0x000034040c1a7981 */ /* 0x000eb4000c1e1900 */
        /* <DEDUP_REMOVED lines=8> */
[----:B--2---:R-:W-:-:S13]  /*0790*/  ISETP.GE.U32.AND P0, PT, R26, R19, PT ;  /* 0x000000131a00720c */ /* 0x004fda0003f06070 */
[----:B------:R-:W-:-:S04]  /*07a0*/  @!P0 VIADD R25, R24, 0xf ;  /* 0x0000000f18198836 */ /* 0x000fc80000000000 */
[----:B------:R-:W-:-:S06]  /*07b0*/  IMAD.WIDE.U32 R14, R25, 0x4, R14 ;  /* 0x00000004190e7825 */ /* 0x000fcc00078e000e */
[----:B------:R-:W3:Y:S01]  /*07c0*/  LDG.E R15, desc[UR4][R14.64] ;  /* 0x000000040e0f7981 */ /* 0x000ee2000c1e1900 */
[----:B------:R-:W-:-:S04]  /*07d0*/  IADD3 R22, PT, PT, R22, 0x10, RZ ;  /* 0x0000001016167810 */ /* 0x000fc80007ffe0ff */
[----:B------:R-:W-:Y:S01]  /*07e0*/  ISETP.NE.AND P1, PT, R22, RZ, PT ;  /* 0x000000ff1600720c */ /* 0x000fe20003f25270 */
[----:B------:R-:W-:Y:S01]  /*07f0*/  VIADD R24, R24, 0x10 ;  /* 0x0000001018187836 */ /* 0x000fe20000000000 */
[----:B---3--:R-:W-:-:S04]  /*0800*/  ISETP.GE.U32.AND P0, PT, R20, R15, PT ;  /* 0x0000000f1400720c */ /* 0x008fc80003f06070 */
[----:B------:R-:W-:-:S07]  /*0810*/  SEL R25, R24, R25, !P0 ;  /* 0x0000001918197207 */ /* 0x000fce0004000000 */
[----:B------:R-:W-:Y:S05]  /*0820*/  @P1 BRA `(.L_x_21) ;  /* 0xfffffff800a41947 */ /* 0x000fea000383ffff */
[----:B------:R-:W-:Y:S05]  /*0830*/  BSYNC.RECONVERGENT B2 ;  /* 0x0000000000027941 */ /* 0x000fea0003800200 */
.L_x_20:
[----:B------:R-:W-:-:S07]  /*0840*/  VIADD R18, R24, 0x1 ;  /* 0x0000000118127836 */ /* 0x000fce0000000000 */
.L_x_19:
[----:B------:R-:W-:Y:S05]  /*0850*/  BSYNC.RECONVERGENT B1 ;  /* 0x0000000000017941 */ /* 0x000fea0003800200 */
.L_x_18:
[----:B------:R-:W-:-:S13]  /*0860*/  LOP3.LUT P0, RZ, R23, 0xf, RZ, 0xc0, !PT ;  /* 0x0000000f17ff7812 */ /* 0x000fda000780c0ff */
[----:B------:R-:W-:Y:S05]  /*0870*/  @!P0 BRA `(.L_x_17) ;  /* 0x0000000400b88947 */ /* 0x000fea0003800000 */
[----:B------:R-:W-:Y:S01]  /*0880*/  IADD3 R12, PT, PT, RZ, -R6, RZ ;  /* 0x80000006ff0c7210 */ /* 0x000fe20007ffe0ff */
[----:B------:R-:W-:Y:S03]  /*0890*/  BSSY.RECONVERGENT B1, `(.L_x_22) ;  /* 0x0000033000017945 */ /* 0x000fe60003800200 */
[----:B------:R-:W-:-:S05]  /*08a0*/  PRMT R12, R12, 0x7710, RZ ;  /* 0x000077100c0c7816 */ /* 0x000fca00000000ff */
[----:B------:R-:W-:-:S05]  /*08b0*/  IMAD.IADD R12, R9, 0x1, R12 ;  /* 0x00000001090c7824 */ /* 0x000fca00078e020c */
[----:B------:R-:W-:-:S04]  /*08c0*/  LOP3.LUT R12, R12, 0xf, RZ, 0xc0, !PT ;  /* 0x0000000f0c0c7812 */ /* 0x000fc800078ec0ff */
[C---:B------:R-:W-:Y:S01]  /*08d0*/  LOP3.LUT P0, RZ, R12.reuse, 0x7, RZ, 0xc0, !PT ;  /* 0x000000070cff7812 */ /* 0x040fe2000780c0ff */
[----:B------:R-:W-:-:S05]  /*08e0*/  VIADD R13, R12, 0xffffffff ;  /* 0xffffffff0c0d7836 */ /* 0x000fca0000000000 */
[----:B------:R-:W-:-:S13]  /*08f0*/  ISETP.GE.U32.AND P1, PT, R13, 0x7, PT ;  /* 0x000000070d00780c */ /* 0x000fda0003f26070 */
[----:B------:R-:W-:Y:S05]  /*0900*/  @!P1 BRA `(.L_x_23) ;  /* 0x0000000000ac9947 */ /* 0x000fea0003800000 */
[----:B------:R-:W0:Y:S02]  /*0910*/  LDC.64 R12, c[0x0][0x390] ;  /* 0x0000e400ff0c7b82 */ /* 0x000e240000000a00 */
[----:B0-----:R-:W-:-:S04]  /*0920*/  IMAD.WIDE.U32 R14, R25, 0x4, R12 ;  /* 0x00000004190e7825 */ /* 0x001fc800078e000c */
[C---:B------:R-:W-:Y:S02]  /*0930*/  IMAD.WIDE.U32 R16, R18.reuse, 0x4, R12 ;  /* 0x0000000412107825 */ /* 0x040fe400078e000c */
[----:B------:R-:W2:Y:S04]  /*0940*/  LDG.E R14, desc[UR4][R14.64] ;  /* 0x000000040e0e7981 */ /* 0x000ea8000c1e1900 */
[----:B------:R-:W2:Y:S02]  /*0950*/  LDG.E R19, desc[UR4][R16.64] ;  /* 0x0000000410137981 */ /* 0x000ea4000c1e1900 */
[----:B--2---:R-:W-:Y:S02]  /*0960*/  ISETP.GE.U32.AND P1, PT, R19, R14, PT ;  /* 0x0000000e1300720c */ /* 0x004fe40003f26070 */
[----:B------:R-:W2:Y:S02]  /*0970*/  LDG.E R19, desc[UR4][R16.64+0x4] ;  /* 0x0000040410137981 */ /* 0x000ea4000c1e1900 */
[----:B------:R-:W-:-:S05]  /*0980*/  SEL R25, R18, R25, !P1 ;  /* 0x0000001912197207 */ /* 0x000fca0004800000 */
        /* <DEDUP_REMOVED lines=33> */
[C---:B------:R-:W-:Y:S01]  /*0ba0*/  @!P1 IADD3 R25, PT, PT, R18.reuse, 0x7, RZ ;  /* 0x0000000712199810 */ /* 0x040fe20007ffe0ff */
[----:B------:R-:W-:-:S07]  /*0bb0*/  VIADD R18, R18, 0x8 ;  /* 0x0000000812127836 */ /* 0x000fce0000000000 */
.L_x_23:
[----:B------:R-:W-:Y:S05]  /*0bc0*/  BSYNC.RECONVERGENT B1 ;  /* 0x0000000000017941 */ /* 0x000fea0003800200 */
.L_x_22:
[----:B------:R-:W-:Y:S05]  /*0bd0*/  @!P0 BRA `(.L_x_17) ;  /* 0x0000000000e08947 */ /* 0x000fea0003800000 */
[----:B------:R-:W-:Y:S01]  /*0be0*/  IMAD.MOV R13, RZ, RZ, -R4 ;  /* 0x000000ffff0d7224 */ /* 0x000fe200078e0a04 */
[----:B------:R-:W-:Y:S04]  /*0bf0*/  BSSY.RECONVERGENT B1, `(.L_x_24) ;  /* 0x0000021000017945 */ /* 0x000fe80003800200 */
[----:B------:R-:W-:-:S04]  /*0c00*/  PRMT R13, R13, 0x7710, RZ ;  /* 0x000077100d0d7816 */ /* 0x000fc800000000ff */
[----:B------:R-:W-:-:S04]  /*0c10*/  IADD3 R12, PT, PT, R10, R13, RZ ;  /* 0x0000000d0a0c7210 */ /* 0x000fc80007ffe0ff */
[----:B------:R-:W-:-:S04]  /*0c20*/  LOP3.LUT R12, R12, 0xffff, RZ, 0xc0, !PT ;  /* 0x0000ffff0c0c7812 */ /* 0x000fc800078ec0ff */
[C---:B------:R-:W-:Y:S02]  /*0c30*/  LOP3.LUT R13, R12.reuse, 0x7, RZ, 0xc0, !PT ;  /* 0x000000070c0d7812 */ /* 0x040fe400078ec0ff */
[----:B------:R-:W-:-:S03]  /*0c40*/  LOP3.LUT R19, R12, 0x3, RZ, 0xc0, !PT ;  /* 0x000000030c137812 */ /* 0x000fc600078ec0ff */
[----:B------:R-:W-:Y:S01]  /*0c50*/  VIADD R13, R13, 0xffffffff ;  /* 0xffffffff0d0d7836 */ /* 0x000fe20000000000 */
[----:B------:R-:W-:-:S04]  /*0c60*/  ISETP.NE.AND P0, PT, R19, RZ, PT ;  /* 0x000000ff1300720c */ /* 0x000fc80003f05270 */
[----:B------:R-:W-:-:S13]  /*0c70*/  ISETP.GE.U32.AND P1, PT, R13, 0x3, PT ;  /* 0x000000030d00780c */ /* 0x000fda0003f26070 */
[----:B------:R-:W-:Y:S05]  /*0c80*/  @!P1 BRA `(.L_x_25) ;  /* 0x00000000005c9947 */ /* 0x000fea0003800000 */
[----:B------:R-:W0:Y:S02]  /*0c90*/  LDC.64 R16, c[0x0][0x390] ;  /* 0x0000e400ff107b82 */ /* 0x000e240000000a00 */
[----:B0-----:R-:W-:-:S04]  /*0ca0*/  IMAD.WIDE.U32 R12, R25, 0x4, R16 ;  /* 0x00000004190c7825 */ /* 0x001fc800078e0010 */
[----:B------:R-:W-:Y:S02]  /*0cb0*/  IMAD.WIDE.U32 R14, R18, 0x4, R16 ;  /* 0x00000004120e7825 */ /* 0x000fe400078e0010 */
[----:B------:R-:W2:Y:S04]  /*0cc0*/  LDG.E R13, desc[UR4][R12.64] ;  /* 0x000000040c0d7981 */ /* 0x000ea8000c1e1900 */
[----:B------:R-:W2:Y:S04]  /*0cd0*/  LDG.E R20, desc[UR4][R14.64] ;  /* 0x000000040e147981 */ /* 0x000ea8000c1e1900 */
[----:B------:R-:W3:Y:S04]  /*0ce0*/  LDG.E R24, desc[UR4][R14.64+0x8] ;  /* 0x000008040e187981 */ /* 0x000ee8000c1e1900 */
[----:B------:R-:W4:Y:S01]  /*0cf0*/  LDG.E R12, desc[UR4][R14.64+0xc] ;  /* 0x00000c040e0c7981 */ /* 0x000f22000c1e1900 */
[----:B--2---:R-:W-:-:S03]  /*0d00*/  ISETP.GE.U32.AND P1, PT, R20, R13, PT ;  /* 0x0000000d1400720c */ /* 0x004fc60003f26070 */
[----:B------:R-:W2:Y:S01]  /*0d10*/  LDG.E R20, desc[UR4][R14.64+0x4] ;  /* 0x000004040e147981 */ /* 0x000ea2000c1e1900 */
[----:B------:R-:W-:-:S05]  /*0d20*/  SEL R25, R18, R25, !P1 ;  /* 0x0000001912197207 */ /* 0x000fca0004800000 */
[----:B------:R-:W-:-:S06]  /*0d30*/  IMAD.WIDE.U32 R22, R25, 0x4, R16 ;  /* 0x0000000419167825 */ /* 0x000fcc00078e0010 */
[----:B------:R-:W2:Y:S02]  /*0d40*/  LDG.E R23, desc[UR4][R22.64] ;  /* 0x0000000416177981 */ /* 0x000ea4000c1e1900 */
[----:B--2---:R-:W-:-:S13]  /*0d50*/  ISETP.GE.U32.AND P1, PT, R20, R23, PT ;  /* 0x000000171400720c */ /* 0x004fda0003f26070 */
[----:B------:R-:W-:-:S04]  /*0d60*/  @!P1 VIADD R25, R18, 0x1 ;  /* 0x0000000112199836 */ /* 0x000fc80000000000 */
[----:B------:R-:W-:-:S06]  /*0d70*/  IMAD.WIDE.U32 R20, R25, 0x4, R16 ;  /* 0x0000000419147825 */ /* 0x000fcc00078e0010 */
[----:B------:R-:W3:Y:S02]  /*0d80*/  LDG.E R21, desc[UR4][R20.64] ;  /* 0x0000000414157981 */ /* 0x000ee4000c1e1900 */
[----:B---3--:R-:W-:-:S13]  /*0d90*/  ISETP.GE.U32.AND P1, PT, R24, R21, PT ;  /* 0x000000151800720c */ /* 0x008fda0003f26070 */
[----:B------:R-:W-:-:S05]  /*0da0*/  @!P1 IADD3 R25, PT, PT, R18, 0x2, RZ ;  /* 0x0000000212199810 */ /* 0x000fca0007ffe0ff */
[----:B------:R-:W-:-:S06]  /*0db0*/  IMAD.WIDE.U32 R16, R25, 0x4, R16 ;  /* 0x0000000419107825 */ /* 0x000fcc00078e0010 */
[----:B------:R-:W4:Y:S02]  /*0dc0*/  LDG.E R17, desc[UR4][R16.64] ;  /* 0x0000000410117981 */ /* 0x000f24000c1e1900 */
[----:B----4-:R-:W-:-:S13]  /*0dd0*/  ISETP.GE.U32.AND P1, PT, R12, R17, PT ;  /* 0x000000110c00720c */ /* 0x010fda0003f26070 */
[C---:B------:R-:W-:Y:S02]  /*0de0*/  @!P1 VIADD R25, R18.reuse, 0x3 ;  /* 0x0000000312199836 */ /* 0x040fe40000000000 */
[----:B------:R-:W-:-:S07]  /*0df0*/  VIADD R18, R18, 0x4 ;  /* 0x0000000412127836 */ /* 0x000fce0000000000 */
.L_x_25:
[----:B------:R-:W-:Y:S05]  /*0e00*/  BSYNC.RECONVERGENT B1 ;  /* 0x0000000000017941 */ /* 0x000fea0003800200 */
.L_x_24:
[----:B------:R-:W-:Y:S05]  /*0e10*/  @!P0 BRA `(.L_x_17) ;  /* 0x0000000000508947 */ /* 0x000fea0003800000 */
[----:B------:R-:W0:Y:S02]  /*0e20*/  LDC.64 R14, c[0x0][0x390] ;  /* 0x0000e400ff0e7b82 */ /* 0x000e240000000a00 */
[----:B0-----:R-:W-:-:S04]  /*0e30*/  IMAD.WIDE.U32 R16, R25, 0x4, R14 ;  /* 0x0000000419107825 */ /* 0x001fc800078e000e */
[----:B------:R-:W-:Y:S02]  /*0e40*/  IMAD.WIDE.U32 R12, R18, 0x4, R14 ;  /* 0x00000004120c7825 */ /* 0x000fe400078e000e */
[----:B------:R-:W2:Y:S04]  /*0e50*/  LDG.E R17, desc[UR4][R16.64] ;  /* 0x0000000410117981 */ /* 0x000ea8000c1e1900 */
[----:B------:R-:W2:Y:S01]  /*0e60*/  LDG.E R20, desc[UR4][R12.64] ;  /* 0x000000040c147981 */ /* 0x000ea2000c1e1900 */
[----:B------:R-:W-:Y:S02]  /*0e70*/  ISETP.NE.AND P1, PT, R19, 0x1, PT ;  /* 0x000000011300780c */ /* 0x000fe40003f25270 */
[----:B--2---:R-:W-:-:S04]  /*0e80*/  ISETP.GE.U32.AND P0, PT, R20, R17, PT ;  /* 0x000000111400720c */ /* 0x004fc80003f06070 */
[----:B------:R-:W-:-:S07]  /*0e90*/  SEL R25, R18, R25, !P0 ;  /* 0x0000001912197207 */ /* 0x000fce0004000000 */
[----:B------:R-:W-:Y:S05]  /*0ea0*/  @!P1 BRA `(.L_x_17) ;  /* 0x00000000002c9947 */ /* 0x000fea0003800000 */
[----:B------:R-:W-:Y:S01]  /*0eb0*/  IMAD.WIDE.U32 R16, R25, 0x4, R14 ;  /* 0x0000000419107825 */ /* 0x000fe200078e000e */
[----:B------:R-:W2:Y:S05]  /*0ec0*/  LDG.E R20, desc[UR4][R12.64+0x4] ;  /* 0x000004040c147981 */ /* 0x000eaa000c1e1900 */
[----:B------:R-:W2:Y:S01]  /*0ed0*/  LDG.E R17, desc[UR4][R16.64] ;  /* 0x0000000410117981 */ /* 0x000ea2000c1e1900 */
[----:B------:R-:W-:-:S13]  /*0ee0*/  ISETP.NE.AND P0, PT, R19, 0x2, PT ;  /* 0x000000021300780c */ /* 0x000fda0003f05270 */
[----:B------:R-:W3:Y:S01]  /*0ef0*/  @P0 LDG.E R19, desc[UR4][R12.64+0x8] ;  /* 0x000008040c130981 */ /* 0x000ee2000c1e1900 */
[----:B--2---:R-:W-:-:S13]  /*0f00*/  ISETP.GE.U32.AND P1, PT, R20, R17, PT ;  /* 0x000000111400720c */ /* 0x004fda0003f26070 */
[----:B------:R-:W-:-:S05]  /*0f10*/  @!P1 IADD3 R25, PT, PT, R18, 0x1, RZ ;  /* 0x0000000112199810 */ /* 0x000fca0007ffe0ff */
[----:B------:R-:W-:-:S06]  /*0f20*/  @P0 IMAD.WIDE.U32 R14, R25, 0x4, R14 ;  /* 0x00000004190e0825 */ /* 0x000fcc00078e000e */
[----:B------:R-:W3:Y:S02]  /*0f30*/  @P0 LDG.E R14, desc[UR4][R14.64] ;  /* 0x000000040e0e0981 */ /* 0x000ee4000c1e1900 */
[----:B---3--:R-:W-:-:S13]  /*0f40*/  ISETP.GE.U32.OR P1, PT, R19, R14, !P0 ;  /* 0x0000000e1300720c */ /* 0x008fda0004726470 */
[----:B------:R-:W-:-:S07]  /*0f50*/  @!P1 VIADD R25, R18, 0x2 ;  /* 0x0000000212199836 */ /* 0x000fce0000000000 */
.L_x_17:
[----:B------:R-:W-:Y:S05]  /*0f60*/  BSYNC.RECONVERGENT B0 ;  /* 0x0000000000007941 */ /* 0x000fea0003800200 */
.L_x_16:
[----:B------:R-:W0:Y:S02]  /*0f70*/  LDC.64 R14, c[0x0][0x390] ;  /* 0x0000e400ff0e7b82 */ /* 0x000e240000000a00 */
[----:B0-----:R-:W-:-:S04]  /*0f80*/  IMAD.WIDE.U32 R12, R25, 0x4, R14 ;  /* 0x00000004190c7825 */ /* 0x001fc800078e000e */
[----:B------:R-:W-:Y:S01]  /*0f90*/  IMAD.WIDE.U32 R14, R11, 0x4, R14 ;  /* 0x000000040b0e7825 */ /* 0x000fe200078e000e */
[----:B------:R-:W2:Y:S04]  /*0fa0*/  LDG.E R17, desc[UR4][R12.64] ;  /* 0x000000040c117981 */ /* 0x000ea8000c1e1900 */
[----:B------:R-:W3:Y:S01]  /*0fb0*/  LDG.E R11, desc[UR4][R14.64] ;  /* 0x000000040e0b7981 */ /* 0x000ee2000c1e1900 */
[----:B------:R-:W-:Y:S01]  /*0fc0*/  ISETP.NE.AND P0, PT, R8, R3, PT ;  /* 0x000000030800720c */ /* 0x000fe20003f05270 */
[----:B------:R-:W-:Y:S01]  /*0fd0*/  VIADD R6, R6, 0x1 ;  /* 0x0000000106067836 */ /* 0x000fe20000000000 */
[----:B------:R-:W-:Y:S01]  /*0fe0*/  IADD3 R4, PT, PT, R4, 0x1, RZ ;  /* 0x0000000104047810 */ /* 0x000fe20007ffe0ff */
[----:B------:R-:W-:Y:S01]  /*0ff0*/  VIADD R2, R2, 0x1 ;  /* 0x0000000102027836 */ /* 0x000fe20000000000 */
[----:B--2---:R0:W-:Y:S04]  /*1000*/  STG.E desc[UR4][R14.64], R17 ;  /* 0x000000110e007986 */ /* 0x0041e8000c101904 */
[----:B---3--:R0:W-:Y:S05]  /*1010*/  STG.E desc[UR4][R12.64], R11 ;  /* 0x0000000b0c007986 */ /* 0x0081ea000c101904 */
[----:B------:R-:W-:Y:S05]  /*1020*/  @P0 BRA `(.L_x_26) ;  /* 0xfffffff0005c0947 */ /* 0x000fea000383ffff */
[----:B------:R-:W-:Y:S05]  /*1030*/  EXIT ;  /* 0x000000000000794d */ /* 0x000fea0003800000 */
.L_x_27:
        /* <DEDUP_REMOVED lines=12> */
.L_x_30:


//--------------------- .nv.shared.reserved.0     --------------------------
	.section	.nv.shared.reserved.0,"aw",@nobits
	.weak		__nv_reservedSMEM_offset_0_alias
	.size		__nv_reservedSMEM_offset_0_alias, 0, 64
	.other		__nv_reservedSMEM_offset_0_alias,@"STO_CUDA_RESERVED_SHARED STV_DEFAULT"
__nv_reservedSMEM_offset_0_alias:
	.zero		0
	.zero		64


//--------------------- .nv.constant0.aggregate   --------------------------
	.section	.nv.constant0.aggregate,"a",@progbits
	.sectionflags	@""
	.align	4
.nv.constant0.aggregate:
	.zero		944


//--------------------- .nv.constant0.inverse_map --------------------------
	.section	.nv.constant0.inverse_map,"a",@progbits
	.sectionflags	@""
	.align	4
.nv.constant0.inverse_map:
	.zero		928


//--------------------- .nv.constant0.sort        --------------------------
	.section	.nv.constant0.sort,"a",@progbits
	.sectionflags	@""
	.align	4
.nv.constant0.sort:
	.zero		920


//--------------------- SYMBOLS --------------------------

	.type		.nv.reservedSmem.offset0,@object
	.size		.nv.reservedSmem.offset0,0x4
